// auto-generated by cutlass_sweep.gemm — config: {"arch": "sm_100", "cluster_m": 1, "cluster_n": 1, "dtype": "fp16", "dtype_b": "fp16", "layout": "nt", "stages": 0, "tile_k": 64, "tile_m": 64, "tile_n": 32}
#include "cutlass/cutlass.h"
#include "cutlass/gemm/collective/collective_builder.hpp"
#include "cutlass/gemm/device/gemm_universal_adapter.h"
#include "cutlass/gemm/kernel/gemm_universal.hpp"
#include "cutlass/epilogue/collective/collective_builder.hpp"

using ElemA = cutlass::half_t;
using ElemB = cutlass::half_t;
using ElemCD = cutlass::half_t;
using Acc  = float;
using TileShape    = cute::Shape<cute::_64, cute::_32, cute::_64>;
using ClusterShape = cute::Shape<cute::_1, cute::_1, cute::_1>;

using CollectiveEpilogue = typename cutlass::epilogue::collective::CollectiveBuilder<
    cutlass::arch::Sm100, cutlass::arch::OpClassTensorOp,
    TileShape, ClusterShape,
    cutlass::epilogue::collective::EpilogueTileAuto,
    Acc, Acc,
    ElemCD, cutlass::layout::RowMajor, 128 / cutlass::sizeof_bits<ElemCD>::value,
    ElemCD, cutlass::layout::RowMajor, 128 / cutlass::sizeof_bits<ElemCD>::value,
    cutlass::epilogue::collective::EpilogueScheduleAuto
  >::CollectiveOp;

using CollectiveMainloop = typename cutlass::gemm::collective::CollectiveBuilder<
    cutlass::arch::Sm100, cutlass::arch::OpClassTensorOp,
    ElemA, cutlass::layout::RowMajor, 128 / cutlass::sizeof_bits<ElemA>::value,
    ElemB, cutlass::layout::ColumnMajor, 128 / cutlass::sizeof_bits<ElemB>::value,
    Acc,
    TileShape, ClusterShape,
    cutlass::gemm::collective::StageCountAutoCarveout<static_cast<int>(sizeof(typename CollectiveEpilogue::SharedStorage))>,
    cutlass::gemm::collective::KernelScheduleAuto
  >::CollectiveOp;

using GemmKernel = cutlass::gemm::kernel::GemmUniversal<
    cute::Shape<int,int,int,int>,
    CollectiveMainloop,
    CollectiveEpilogue
>;
using Gemm = cutlass::gemm::device::GemmUniversalAdapter<GemmKernel>;

// Force the device kernel symbol into the cubin without needing a host main.
auto* _anchor = &cutlass::device_kernel<GemmKernel>;


// ===== COMPILED SASS (sm_100a) =====

	.target	sm_100a

	.elftype	@"ET_EXEC"


//--------------------- .note.nv.tkinfo           --------------------------
	.section	.note.nv.tkinfo,"",@"SHT_NOTE"
	.sectionflags	@"SHF_NOTE_NV_TKINFO"
	.tkinfo
        /*0018*/ 	.word	0x00000002
        /*0030*/ 	.string	""
        /*0030*/ 	.string	"ptxas"
        /*0030*/ 	.string	"Cuda compilation tools, release 13.0, V13.0.88"
        /*0030*/ 	.string	"Build cuda_13.0.r13.0/compiler.36424714_0"
        /*0030*/ 	.string	"-arch sm_100a -m 64 "



//--------------------- .note.nv.cuinfo           --------------------------
	.section	.note.nv.cuinfo,"",@"SHT_NOTE"
	.sectionflags	@"SHF_NOTE_NV_CUINFO"
        /*0018*/ 	.short	0x0002
        /*001a*/ 	.short	0x0064
        /*001c*/ 	.short	0x0082
	.zero		2


//--------------------- .nv.info                  --------------------------
	.section	.nv.info,"",@"SHT_CUDA_INFO"
	.align	4


	//----- nvinfo : EIATTR_REGCOUNT
	.align		4
        /*0000*/ 	.byte	0x04, 0x2f
        /*0002*/ 	.short	(.L_19 - .L_18)
	.align		4
.L_18:
        /*0004*/ 	.word	index@(_ZN7cutlass13device_kernelINS_4gemm6kernel13GemmUniversalIN4cute5tupleIJiiiiEEENS1_10collective13CollectiveMmaINS1_35MainloopSm100TmaUmmaWarpSpecializedILi18ELi2ELi4ENS5_IJNS4_1CILi1EEESB_SB_EEEEENS5_IJNSA_ILi64EEENSA_ILi32EEESE_EEENS_6half_tENS5_IJlSB_lEEESH_SI_NS4_8TiledMMAINS4_8MMA_AtomIJNS4_20SM100_MMA_F16BF16_SSISH_SH_fLi64ELi32ELNS4_4UMMA5MajorE0ELSN_0ELNSM_7ScaleInE0ELSO_0EEEEEENS4_6LayoutISC_NS5_IJNSA_ILi0EEESS_SS_EEEEENS5_IJNS4_10UnderscoreESV_SV_EEEEENS4_13SM90_TMA_LOADENS4_14ComposedLayoutINS4_7SwizzleILi3ELi4ELi3EEENS4_18smem_ptr_flag_bitsILi16EEENSR_INS5_IJNSA_ILi8EEESE_EEENS5_IJSE_SB_EEEEEEEvNS4_8identityESY_S18_vS19_EENS_8epilogue10collective18CollectiveEpilogueINS1B_23Sm100TmaWarpSpecializedILi2ELi1ELi16ELb1ELb0EEEJSG_NS5_IJNSR_ISE_SB_EENSR_ISF_SB_EEEEESH_SI_SH_SI_NS1B_6fusion15FusionCallbacksIS1F_NS1J_17LinearCombinationISH_fSH_fLNS_15FloatRoundStyleE2EEESG_S1I_JEEENS4_5SM1004TMEM4LOAD26SM100_TMEM_LOAD_16dp256b4xESY_NSZ_INS10_ILi2ELi4ELi3EEES13_NSR_INS5_IJS14_SF_EEENS5_IJSF_SB_EEEEEEENS4_17SM75_U32x4_LDSM_NENS4_14SM90_TMA_STOREES1X_NS4_17SM90_U32x4_STSM_NENS4_39AutoVectorizingCopyWithAssumedAlignmentILi128EEEEEEvvEEEEvNT_6ParamsE)
        /*0008*/ 	.word	0x0000005e


	//----- nvinfo : EIATTR_FRAME_SIZE
	.align		4
.L_19:
        /*000c*/ 	.byte	0x04, 0x11
        /*000e*/ 	.short	(.L_21 - .L_20)
	.align		4
.L_20:
        /*0010*/ 	.word	index@($__internal_2_$__cuda_sm10x_tcgen05_guardrail_trap_unallocated_columns_being_dealloced)
        /*0014*/ 	.word	0x00000000


	//----- nvinfo : EIATTR_FRAME_SIZE
	.align		4
.L_21:
        /*0018*/ 	.byte	0x04, 0x11
        /*001a*/ 	.short	(.L_23 - .L_22)
	.align		4
.L_22:
        /*001c*/ 	.word	index@($__internal_1_$__cuda_sm10x_tcgen05_guardrail_trap_phase_invalid_during_alloc)
        /*0020*/ 	.word	0x00000000


	//----- nvinfo : EIATTR_FRAME_SIZE
	.align		4
.L_23:
        /*0024*/ 	.byte	0x04, 0x11
        /*0026*/ 	.short	(.L_25 - .L_24)
	.align		4
.L_24:
        /*0028*/ 	.word	index@($__internal_0_$__cuda_sm10x_tcgen05_guardrail_trap_col_being_dealloced_not_returned_by_alloc)
        /*002c*/ 	.word	0x00000000


	//----- nvinfo : EIATTR_FRAME_SIZE
	.align		4
.L_25:
        /*0030*/ 	.byte	0x04, 0x11
        /*0032*/ 	.short	(.L_27 - .L_26)
	.align		4
.L_26:
        /*0034*/ 	.word	index@(_ZN7cutlass13device_kernelINS_4gemm6kernel13GemmUniversalIN4cute5tupleIJiiiiEEENS1_10collective13CollectiveMmaINS1_35MainloopSm100TmaUmmaWarpSpecializedILi18ELi2ELi4ENS5_IJNS4_1CILi1EEESB_SB_EEEEENS5_IJNSA_ILi64EEENSA_ILi32EEESE_EEENS_6half_tENS5_IJlSB_lEEESH_SI_NS4_8TiledMMAINS4_8MMA_AtomIJNS4_20SM100_MMA_F16BF16_SSISH_SH_fLi64ELi32ELNS4_4UMMA5MajorE0ELSN_0ELNSM_7ScaleInE0ELSO_0EEEEEENS4_6LayoutISC_NS5_IJNSA_ILi0EEESS_SS_EEEEENS5_IJNS4_10UnderscoreESV_SV_EEEEENS4_13SM90_TMA_LOADENS4_14ComposedLayoutINS4_7SwizzleILi3ELi4ELi3EEENS4_18smem_ptr_flag_bitsILi16EEENSR_INS5_IJNSA_ILi8EEESE_EEENS5_IJSE_SB_EEEEEEEvNS4_8identityESY_S18_vS19_EENS_8epilogue10collective18CollectiveEpilogueINS1B_23Sm100TmaWarpSpecializedILi2ELi1ELi16ELb1ELb0EEEJSG_NS5_IJNSR_ISE_SB_EENSR_ISF_SB_EEEEESH_SI_SH_SI_NS1B_6fusion15FusionCallbacksIS1F_NS1J_17LinearCombinationISH_fSH_fLNS_15FloatRoundStyleE2EEESG_S1I_JEEENS4_5SM1004TMEM4LOAD26SM100_TMEM_LOAD_16dp256b4xESY_NSZ_INS10_ILi2ELi4ELi3EEES13_NSR_INS5_IJS14_SF_EEENS5_IJSF_SB_EEEEEEENS4_17SM75_U32x4_LDSM_NENS4_14SM90_TMA_STOREES1X_NS4_17SM90_U32x4_STSM_NENS4_39AutoVectorizingCopyWithAssumedAlignmentILi128EEEEEEvvEEEEvNT_6ParamsE)
        /*0038*/ 	.word	0x00000000


	//----- nvinfo : EIATTR_MIN_STACK_SIZE
	.align		4
.L_27:
        /*003c*/ 	.byte	0x04, 0x12
        /*003e*/ 	.short	(.L_29 - .L_28)
	.align		4
.L_28:
        /*0040*/ 	.word	index@(_ZN7cutlass13device_kernelINS_4gemm6kernel13GemmUniversalIN4cute5tupleIJiiiiEEENS1_10collective13CollectiveMmaINS1_35MainloopSm100TmaUmmaWarpSpecializedILi18ELi2ELi4ENS5_IJNS4_1CILi1EEESB_SB_EEEEENS5_IJNSA_ILi64EEENSA_ILi32EEESE_EEENS_6half_tENS5_IJlSB_lEEESH_SI_NS4_8TiledMMAINS4_8MMA_AtomIJNS4_20SM100_MMA_F16BF16_SSISH_SH_fLi64ELi32ELNS4_4UMMA5MajorE0ELSN_0ELNSM_7ScaleInE0ELSO_0EEEEEENS4_6LayoutISC_NS5_IJNSA_ILi0EEESS_SS_EEEEENS5_IJNS4_10UnderscoreESV_SV_EEEEENS4_13SM90_TMA_LOADENS4_14ComposedLayoutINS4_7SwizzleILi3ELi4ELi3EEENS4_18smem_ptr_flag_bitsILi16EEENSR_INS5_IJNSA_ILi8EEESE_EEENS5_IJSE_SB_EEEEEEEvNS4_8identityESY_S18_vS19_EENS_8epilogue10collective18CollectiveEpilogueINS1B_23Sm100TmaWarpSpecializedILi2ELi1ELi16ELb1ELb0EEEJSG_NS5_IJNSR_ISE_SB_EENSR_ISF_SB_EEEEESH_SI_SH_SI_NS1B_6fusion15FusionCallbacksIS1F_NS1J_17LinearCombinationISH_fSH_fLNS_15FloatRoundStyleE2EEESG_S1I_JEEENS4_5SM1004TMEM4LOAD26SM100_TMEM_LOAD_16dp256b4xESY_NSZ_INS10_ILi2ELi4ELi3EEES13_NSR_INS5_IJS14_SF_EEENS5_IJSF_SB_EEEEEEENS4_17SM75_U32x4_LDSM_NENS4_14SM90_TMA_STOREES1X_NS4_17SM90_U32x4_STSM_NENS4_39AutoVectorizingCopyWithAssumedAlignmentILi128EEEEEEvvEEEEvNT_6ParamsE)
        /*0044*/ 	.word	0x00000000
.L_29:


//--------------------- .nv.compat                --------------------------
	.section	.nv.compat,"",@"SHT_CUDA_COMPAT_INFO"
	.align	4
        /*0000*/ 	.byte	0x02, 0x09, 0x01, 0x00, 0x02, 0x02, 0x02, 0x00, 0x02, 0x05, 0x05, 0x00, 0x03, 0x07, 0x01, 0x01
        /*0010*/ 	.byte	0x02, 0x03, 0x01, 0x00, 0x02, 0x06, 0x01, 0x00, 0x04, 0x0b, 0x08, 0x00, 0x09, 0x00, 0x00, 0x00
        /*0020*/ 	.byte	0x00, 0x00, 0x00, 0x00


//--------------------- .nv.info._ZN7cutlass13device_kernelINS_4gemm6kernel13GemmUniversalIN4cute5tupleIJiiiiEEENS1_10collective13CollectiveMmaINS1_35MainloopSm100TmaUmmaWarpSpecializedILi18ELi2ELi4ENS5_IJNS4_1CILi1EEESB_SB_EEEEENS5_IJNSA_ILi64EEENSA_ILi32EEESE_EEENS_6half_tENS5_IJlSB_lEEESH_SI_NS4_8TiledMMAINS4_8MMA_AtomIJNS4_20SM100_MMA_F16BF16_SSISH_SH_fLi64ELi32ELNS4_4UMMA5MajorE0ELSN_0ELNSM_7ScaleInE0ELSO_0EEEEEENS4_6LayoutISC_NS5_IJNSA_ILi0EEESS_SS_EEEEENS5_IJNS4_10UnderscoreESV_SV_EEEEENS4_13SM90_TMA_LOADENS4_14ComposedLayoutINS4_7SwizzleILi3ELi4ELi3EEENS4_18smem_ptr_flag_bitsILi16EEENSR_INS5_IJNSA_ILi8EEESE_EEENS5_IJSE_SB_EEEEEEEvNS4_8identityESY_S18_vS19_EENS_8epilogue10collective18CollectiveEpilogueINS1B_23Sm100TmaWarpSpecializedILi2ELi1ELi16ELb1ELb0EEEJSG_NS5_IJNSR_ISE_SB_EENSR_ISF_SB_EEEEESH_SI_SH_SI_NS1B_6fusion15FusionCallbacksIS1F_NS1J_17LinearCombinationISH_fSH_fLNS_15FloatRoundStyleE2EEESG_S1I_JEEENS4_5SM1004TMEM4LOAD26SM100_TMEM_LOAD_16dp256b4xESY_NSZ_INS10_ILi2ELi4ELi3EEES13_NSR_INS5_IJS14_SF_EEENS5_IJSF_SB_EEEEEEENS4_17SM75_U32x4_LDSM_NENS4_14SM90_TMA_STOREES1X_NS4_17SM90_U32x4_STSM_NENS4_39AutoVectorizingCopyWithAssumedAlignmentILi128EEEEEEvvEEEEvNT_6ParamsE --------------------------
	.section	.nv.info._ZN7cutlass13device_kernelINS_4gemm6kernel13GemmUniversalIN4cute5tupleIJiiiiEEENS1_10collective13CollectiveMmaINS1_35MainloopSm100TmaUmmaWarpSpecializedILi18ELi2ELi4ENS5_IJNS4_1CILi1EEESB_SB_EEEEENS5_IJNSA_ILi64EEENSA_ILi32EEESE_EEENS_6half_tENS5_IJlSB_lEEESH_SI_NS4_8TiledMMAINS4_8MMA_AtomIJNS4_20SM100_MMA_F16BF16_SSISH_SH_fLi64ELi32ELNS4_4UMMA5MajorE0ELSN_0ELNSM_7ScaleInE0ELSO_0EEEEEENS4_6LayoutISC_NS5_IJNSA_ILi0EEESS_SS_EEEEENS5_IJNS4_10UnderscoreESV_SV_EEEEENS4_13SM90_TMA_LOADENS4_14ComposedLayoutINS4_7SwizzleILi3ELi4ELi3EEENS4_18smem_ptr_flag_bitsILi16EEENSR_INS5_IJNSA_ILi8EEESE_EEENS5_IJSE_SB_EEEEEEEvNS4_8identityESY_S18_vS19_EENS_8epilogue10collective18CollectiveEpilogueINS1B_23Sm100TmaWarpSpecializedILi2ELi1ELi16ELb1ELb0EEEJSG_NS5_IJNSR_ISE_SB_EENSR_ISF_SB_EEEEESH_SI_SH_SI_NS1B_6fusion15FusionCallbacksIS1F_NS1J_17LinearCombinationISH_fSH_fLNS_15FloatRoundStyleE2EEESG_S1I_JEEENS4_5SM1004TMEM4LOAD26SM100_TMEM_LOAD_16dp256b4xESY_NSZ_INS10_ILi2ELi4ELi3EEES13_NSR_INS5_IJS14_SF_EEENS5_IJSF_SB_EEEEEEENS4_17SM75_U32x4_LDSM_NENS4_14SM90_TMA_STOREES1X_NS4_17SM90_U32x4_STSM_NENS4_39AutoVectorizingCopyWithAssumedAlignmentILi128EEEEEEvvEEEEvNT_6ParamsE,"",@"SHT_CUDA_INFO"
	.sectionflags	@""
	.align	4


	//----- nvinfo : EIATTR_CUDA_API_VERSION
	.align		4
        /*0000*/ 	.byte	0x04, 0x37
        /*0002*/ 	.short	(.L_31 - .L_30)
.L_30:
        /*0004*/ 	.word	0x00000082


	//----- nvinfo : EIATTR_KPARAM_INFO
	.align		4
.L_31:
        /*0008*/ 	.byte	0x04, 0x17
        /*000a*/ 	.short	(.L_33 - .L_32)
.L_32:
        /*000c*/ 	.word	0x00000000
        /*0010*/ 	.short	0x0000
        /*0012*/ 	.short	0x0000
        /*0014*/ 	.byte	0x00, 0xf0, 0x01, 0x20


	//----- nvinfo : EIATTR_AT_ENTRY_FRAGMENTS
	.align		4
.L_33:
        /*0018*/ 	.byte	0x04, 0x4f
        /*001a*/ 	.short	(.L_35 - .L_34)


	//   ....[0]....
.L_34:
        /*001c*/ 	.word	0x00000006


	//----- nvinfo : EIATTR_RESERVED_SMEM_USED
	.align		4
.L_35:
        /*0020*/ 	.byte	0x01, 0x41
	.zero		2


	//----- nvinfo : EIATTR_SPARSE_MMA_MASK
	.align		4
        /*0024*/ 	.byte	0x03, 0x50
        /*0026*/ 	.short	0x0000


	//----- nvinfo : EIATTR_TCGEN05_1CTA_USED
	.align		4
        /*0028*/ 	.byte	0x01, 0x51
	.zero		2


	//----- nvinfo : EIATTR_MAXREG_COUNT
	.align		4
        /*002c*/ 	.byte	0x03, 0x1b
        /*002e*/ 	.short	0x00ff


	//----- nvinfo : EIATTR_NUM_BARRIERS
	.align		4
        /*0030*/ 	.byte	0x02, 0x4c
        /*0032*/ 	.byte	0x07
	.zero		1


	//----- nvinfo : EIATTR_EXTERNS
	.align		4
        /*0034*/ 	.byte	0x04, 0x0f
        /*0036*/ 	.short	(.L_37 - .L_36)


	//   ....[0]....
	.align		4
.L_36:
        /*0038*/ 	.word	index@(__assertfail)


	//----- nvinfo : EIATTR_MERCURY_ISA_VERSION
	.align		4
.L_37:
        /*003c*/ 	.byte	0x03, 0x5f
        /*003e*/ 	.short	0x0101


	//----- nvinfo : EIATTR_INT_WARP_WIDE_INSTR_OFFSETS
	.align		4
        /*0040*/ 	.byte	0x04, 0x31
        /*0042*/ 	.short	(.L_39 - .L_38)


	//   ....[0]....
.L_38:
        /*0044*/ 	.word	0x00001fa0


	//   ....[1]....
        /*0048*/ 	.word	0x00004230


	//   ....[2]....
        /*004c*/ 	.word	0x00004250


	//   ....[3]....
        /*0050*/ 	.word	0x00004280


	//   ....[4]....
        /*0054*/ 	.word	0x00004c80


	//   ....[5]....
        /*0058*/ 	.word	0x00004dc0


	//----- nvinfo : EIATTR_COOP_GROUP_MASK_REGIDS
	.align		4
.L_39:
        /*005c*/ 	.byte	0x04, 0x29
        /*005e*/ 	.short	(.L_41 - .L_40)


	//   ....[0]....
.L_40:
        /*0060*/ 	.word	0xffffffff


	//   ....[1]....
        /*0064*/ 	.word	0xffffffff


	//   ....[2]....
        /*0068*/ 	.word	0xffffffff


	//   ....[3]....
        /*006c*/ 	.word	0xffffffff


	//   ....[4]....
        /*0070*/ 	.word	0xffffffff


	//   ....[5]....
        /*0074*/ 	.word	0xffffffff


	//   ....[6]....
        /*0078*/ 	.word	0xffffffff


	//   ....[7]....
        /*007c*/ 	.word	0xffffffff


	//   ....[8]....
        /*0080*/ 	.word	0xffffffff


	//   ....[9]....
        /*0084*/ 	.word	0xffffffff


	//   ....[10]....
        /*0088*/ 	.word	0xffffffff


	//   ....[11]....
        /*008c*/ 	.word	0xffffffff


	//   ....[12]....
        /*0090*/ 	.word	0xffffffff


	//----- nvinfo : EIATTR_COOP_GROUP_INSTR_OFFSETS
	.align		4
.L_41:
        /*0094*/ 	.byte	0x04, 0x28
        /*0096*/ 	.short	(.L_43 - .L_42)


	//   ....[0]....
.L_42:
        /*0098*/ 	.word	0x00000090


	//   ....[1]....
        /*009c*/ 	.word	0x000004d0


	//   ....[2]....
        /*00a0*/ 	.word	0x00000830


	//   ....[3]....
        /*00a4*/ 	.word	0x00000990


	//   ....[4]....
        /*00a8*/ 	.word	0x00000a90


	//   ....[5]....
        /*00ac*/ 	.word	0x00000c00


	//   ....[6]....
        /*00b0*/ 	.word	0x00000da0


	//   ....[7]....
        /*00b4*/ 	.word	0x00001e80


	//   ....[8]....
        /*00b8*/ 	.word	0x00003440


	//   ....[9]....
        /*00bc*/ 	.word	0x00003650


	//   ....[10]....
        /*00c0*/ 	.word	0x00003680


	//   ....[11]....
        /*00c4*/ 	.word	0x00004110


	//   ....[12]....
        /*00c8*/ 	.word	0x00004340


	//----- nvinfo : EIATTR_VRC_CTA_INIT_COUNT
	.align		4
.L_43:
        /*00cc*/ 	.byte	0x02, 0x4a
        /*00ce*/ 	.byte	0x80
	.zero		1


	//----- nvinfo : EIATTR_SYSCALL_OFFSETS
	.align		4
        /*00d0*/ 	.byte	0x04, 0x46
        /*00d2*/ 	.short	(.L_45 - .L_44)


	//   ....[0]....
.L_44:
        /*00d4*/ 	.word	0x000058c0


	//   ....[1]....
        /*00d8*/ 	.word	0x000059b0


	//   ....[2]....
        /*00dc*/ 	.word	0x000060e0


	//----- nvinfo : EIATTR_MBARRIER_INSTR_OFFSETS
	.align		4
.L_45:
        /*00e0*/ 	.byte	0x04, 0x39
        /*00e2*/ 	.short	(.L_47 - .L_46)


	//   ....[0]....
.L_46:
        /*00e4*/ 	.word	0x000005d0
        /*00e8*/ 	.word	0x000000ff
        /*00ec*/ 	.word	0x00000000
        /*00f0*/ 	.short	0x0100
        /*00f2*/ 	.byte	0x05
	.zero		1


	//   ....[1]....
        /*00f4*/ 	.word	0x000005e0
        /*00f8*/ 	.word	0x000000ff
        /*00fc*/ 	.word	0x00000090
        /*0100*/ 	.short	0x0100
        /*0102*/ 	.byte	0x05
	.zero		1


	//   ....[2]....
        /*0104*/ 	.word	0x000005f0
        /*0108*/ 	.word	0x000000ff
        /*010c*/ 	.word	0x00000008
        /*0110*/ 	.short	0x0100
        /*0112*/ 	.byte	0x05
	.zero		1


	//   ....[3]....
        /*0114*/ 	.word	0x00000600
        /*0118*/ 	.word	0x000000ff
        /*011c*/ 	.word	0x00000098
        /*0120*/ 	.short	0x0100
        /*0122*/ 	.byte	0x05
	.zero		1


	//   ....[4]....
        /*0124*/ 	.word	0x00000610
        /*0128*/ 	.word	0x000000ff
        /*012c*/ 	.word	0x00000010
        /*0130*/ 	.short	0x0100
        /*0132*/ 	.byte	0x05
	.zero		1


	//   ....[5]....
        /*0134*/ 	.word	0x00000620
        /*0138*/ 	.word	0x000000ff
        /*013c*/ 	.word	0x000000a0
        /*0140*/ 	.short	0x0100
        /*0142*/ 	.byte	0x05
	.zero		1


	//   ....[6]....
        /*0144*/ 	.word	0x00000630
        /*0148*/ 	.word	0x000000ff
        /*014c*/ 	.word	0x00000018
        /*0150*/ 	.short	0x0100
        /*0152*/ 	.byte	0x05
	.zero		1


	//   ....[7]....
        /*0154*/ 	.word	0x00000640
        /*0158*/ 	.word	0x000000ff
        /*015c*/ 	.word	0x000000a8
        /*0160*/ 	.short	0x0100
        /*0162*/ 	.byte	0x05
	.zero		1


	//   ....[8]....
        /*0164*/ 	.word	0x00000650
        /*0168*/ 	.word	0x000000ff
        /*016c*/ 	.word	0x00000020
        /*0170*/ 	.short	0x0100
        /*0172*/ 	.byte	0x05
	.zero		1


	//   ....[9]....
        /*0174*/ 	.word	0x00000660
        /*0178*/ 	.word	0x000000ff
        /*017c*/ 	.word	0x000000b0
        /*0180*/ 	.short	0x0100
        /*0182*/ 	.byte	0x05
	.zero		1


	//   ....[10]....
        /*0184*/ 	.word	0x00000670
        /*0188*/ 	.word	0x000000ff
        /*018c*/ 	.word	0x00000028
        /*0190*/ 	.short	0x0100
        /*0192*/ 	.byte	0x05
	.zero		1


	//   ....[11]....
        /*0194*/ 	.word	0x00000680
        /*0198*/ 	.word	0x000000ff
        /*019c*/ 	.word	0x000000b8
        /*01a0*/ 	.short	0x0100
        /*01a2*/ 	.byte	0x05
	.zero		1


	//   ....[12]....
        /*01a4*/ 	.word	0x00000690
        /*01a8*/ 	.word	0x000000ff
        /*01ac*/ 	.word	0x00000030
        /*01b0*/ 	.short	0x0100
        /*01b2*/ 	.byte	0x05
	.zero		1


	//   ....[13]....
        /*01b4*/ 	.word	0x000006a0
        /*01b8*/ 	.word	0x000000ff
        /*01bc*/ 	.word	0x000000c0
        /*01c0*/ 	.short	0x0100
        /*01c2*/ 	.byte	0x05
	.zero		1


	//   ....[14]....
        /*01c4*/ 	.word	0x000006b0
        /*01c8*/ 	.word	0x000000ff
        /*01cc*/ 	.word	0x00000038
        /*01d0*/ 	.short	0x0100
        /*01d2*/ 	.byte	0x05
	.zero		1


	//   ....[15]....
        /*01d4*/ 	.word	0x000006c0
        /*01d8*/ 	.word	0x000000ff
        /*01dc*/ 	.word	0x000000c8
        /*01e0*/ 	.short	0x0100
        /*01e2*/ 	.byte	0x05
	.zero		1


	//   ....[16]....
        /*01e4*/ 	.word	0x000006d0
        /*01e8*/ 	.word	0x000000ff
        /*01ec*/ 	.word	0x00000040
        /*01f0*/ 	.short	0x0100
        /*01f2*/ 	.byte	0x05
	.zero		1


	//   ....[17]....
        /*01f4*/ 	.word	0x000006e0
        /*01f8*/ 	.word	0x000000ff
        /*01fc*/ 	.word	0x000000d0
        /*0200*/ 	.short	0x0100
        /*0202*/ 	.byte	0x05
	.zero		1


	//   ....[18]....
        /*0204*/ 	.word	0x000006f0
        /*0208*/ 	.word	0x000000ff
        /*020c*/ 	.word	0x00000048
        /*0210*/ 	.short	0x0100
        /*0212*/ 	.byte	0x05
	.zero		1


	//   ....[19]....
        /*0214*/ 	.word	0x00000700
        /*0218*/ 	.word	0x000000ff
        /*021c*/ 	.word	0x000000d8
        /*0220*/ 	.short	0x0100
        /*0222*/ 	.byte	0x05
	.zero		1


	//   ....[20]....
        /*0224*/ 	.word	0x00000710
        /*0228*/ 	.word	0x000000ff
        /*022c*/ 	.word	0x00000050
        /*0230*/ 	.short	0x0100
        /*0232*/ 	.byte	0x05
	.zero		1


	//   ....[21]....
        /*0234*/ 	.word	0x00000720
        /*0238*/ 	.word	0x000000ff
        /*023c*/ 	.word	0x000000e0
        /*0240*/ 	.short	0x0100
        /*0242*/ 	.byte	0x05
	.zero		1


	//   ....[22]....
        /*0244*/ 	.word	0x00000730
        /*0248*/ 	.word	0x000000ff
        /*024c*/ 	.word	0x00000058
        /*0250*/ 	.short	0x0100
        /*0252*/ 	.byte	0x05
	.zero		1


	//   ....[23]....
        /*0254*/ 	.word	0x00000740
        /*0258*/ 	.word	0x000000ff
        /*025c*/ 	.word	0x000000e8
        /*0260*/ 	.short	0x0100
        /*0262*/ 	.byte	0x05
	.zero		1


	//   ....[24]....
        /*0264*/ 	.word	0x00000750
        /*0268*/ 	.word	0x000000ff
        /*026c*/ 	.word	0x00000060
        /*0270*/ 	.short	0x0100
        /*0272*/ 	.byte	0x05
	.zero		1


	//   ....[25]....
        /*0274*/ 	.word	0x00000760
        /*0278*/ 	.word	0x000000ff
        /*027c*/ 	.word	0x000000f0
        /*0280*/ 	.short	0x0100
        /*0282*/ 	.byte	0x05
	.zero		1


	//   ....[26]....
        /*0284*/ 	.word	0x00000770
        /*0288*/ 	.word	0x000000ff
        /*028c*/ 	.word	0x00000068
        /*0290*/ 	.short	0x0100
        /*0292*/ 	.byte	0x05
	.zero		1


	//   ....[27]....
        /*0294*/ 	.word	0x00000780
        /*0298*/ 	.word	0x000000ff
        /*029c*/ 	.word	0x000000f8
        /*02a0*/ 	.short	0x0100
        /*02a2*/ 	.byte	0x05
	.zero		1


	//   ....[28]....
        /*02a4*/ 	.word	0x00000790
        /*02a8*/ 	.word	0x000000ff
        /*02ac*/ 	.word	0x00000070
        /*02b0*/ 	.short	0x0100
        /*02b2*/ 	.byte	0x05
	.zero		1


	//   ....[29]....
        /*02b4*/ 	.word	0x000007a0
        /*02b8*/ 	.word	0x000000ff
        /*02bc*/ 	.word	0x00000100
        /*02c0*/ 	.short	0x0100
        /*02c2*/ 	.byte	0x05
	.zero		1


	//   ....[30]....
        /*02c4*/ 	.word	0x000007b0
        /*02c8*/ 	.word	0x000000ff
        /*02cc*/ 	.word	0x00000078
        /*02d0*/ 	.short	0x0100
        /*02d2*/ 	.byte	0x05
	.zero		1


	//   ....[31]....
        /*02d4*/ 	.word	0x000007c0
        /*02d8*/ 	.word	0x000000ff
        /*02dc*/ 	.word	0x00000108
        /*02e0*/ 	.short	0x0100
        /*02e2*/ 	.byte	0x05
	.zero		1


	//   ....[32]....
        /*02e4*/ 	.word	0x000007d0
        /*02e8*/ 	.word	0x000000ff
        /*02ec*/ 	.word	0x00000080
        /*02f0*/ 	.short	0x0100
        /*02f2*/ 	.byte	0x05
	.zero		1


	//   ....[33]....
        /*02f4*/ 	.word	0x000007e0
        /*02f8*/ 	.word	0x000000ff
        /*02fc*/ 	.word	0x00000110
        /*0300*/ 	.short	0x0100
        /*0302*/ 	.byte	0x05
	.zero		1


	//   ....[34]....
        /*0304*/ 	.word	0x000007f0
        /*0308*/ 	.word	0x000000ff
        /*030c*/ 	.word	0x00000088
        /*0310*/ 	.short	0x0100
        /*0312*/ 	.byte	0x05
	.zero		1


	//   ....[35]....
        /*0314*/ 	.word	0x00000800
        /*0318*/ 	.word	0x000000ff
        /*031c*/ 	.word	0x00000118
        /*0320*/ 	.short	0x0100
        /*0322*/ 	.byte	0x05
	.zero		1


	//   ....[36]....
        /*0324*/ 	.word	0x00000940
        /*0328*/ 	.word	0x000000ff
        /*032c*/ 	.word	0x00000120
        /*0330*/ 	.short	0x0100
        /*0332*/ 	.byte	0x07
	.zero		1


	//   ....[37]....
        /*0334*/ 	.word	0x00000950
        /*0338*/ 	.word	0x000000ff
        /*033c*/ 	.word	0x00000130
        /*0340*/ 	.short	0x0100
        /*0342*/ 	.byte	0x07
	.zero		1


	//   ....[38]....
        /*0344*/ 	.word	0x00000960
        /*0348*/ 	.word	0x000000ff
        /*034c*/ 	.word	0x00000128
        /*0350*/ 	.short	0x0100
        /*0352*/ 	.byte	0x07
	.zero		1


	//   ....[39]....
        /*0354*/ 	.word	0x00000970
        /*0358*/ 	.word	0x000000ff
        /*035c*/ 	.word	0x00000138
        /*0360*/ 	.short	0x0100
        /*0362*/ 	.byte	0x07
	.zero		1


	//   ....[40]....
        /*0364*/ 	.word	0x00000a60
        /*0368*/ 	.word	0x000000ff
        /*036c*/ 	.word	0x00000140
        /*0370*/ 	.short	0x0100
        /*0372*/ 	.byte	0x05
	.zero		1


	//   ....[41]....
        /*0374*/ 	.word	0x00000a70
        /*0378*/ 	.word	0x000000ff
        /*037c*/ 	.word	0x00000148
        /*0380*/ 	.short	0x0100
        /*0382*/ 	.byte	0x05
	.zero		1


	//   ....[42]....
        /*0384*/ 	.word	0x00000bb0
        /*0388*/ 	.word	0x000000ff
        /*038c*/ 	.word	0x00000150
        /*0390*/ 	.short	0x0100
        /*0392*/ 	.byte	0x05
	.zero		1


	//   ....[43]....
        /*0394*/ 	.word	0x00000bc0
        /*0398*/ 	.word	0x000000ff
        /*039c*/ 	.word	0x00000160
        /*03a0*/ 	.short	0x0100
        /*03a2*/ 	.byte	0x05
	.zero		1


	//   ....[44]....
        /*03a4*/ 	.word	0x00000bd0
        /*03a8*/ 	.word	0x000000ff
        /*03ac*/ 	.word	0x00000158
        /*03b0*/ 	.short	0x0100
        /*03b2*/ 	.byte	0x05
	.zero		1


	//   ....[45]....
        /*03b4*/ 	.word	0x00000be0
        /*03b8*/ 	.word	0x000000ff
        /*03bc*/ 	.word	0x00000168
        /*03c0*/ 	.short	0x0100
        /*03c2*/ 	.byte	0x05
	.zero		1


	//   ....[46]....
        /*03c4*/ 	.word	0x00000d10
        /*03c8*/ 	.word	0x000000ff
        /*03cc*/ 	.word	0x00000170
        /*03d0*/ 	.short	0x0100
        /*03d2*/ 	.byte	0x07
	.zero		1


	//   ....[47]....
        /*03d4*/ 	.word	0x00000d20
        /*03d8*/ 	.word	0x000000ff
        /*03dc*/ 	.word	0x00000190
        /*03e0*/ 	.short	0x0100
        /*03e2*/ 	.byte	0x07
	.zero		1


	//   ....[48]....
        /*03e4*/ 	.word	0x00000d30
        /*03e8*/ 	.word	0x000000ff
        /*03ec*/ 	.word	0x00000178
        /*03f0*/ 	.short	0x0100
        /*03f2*/ 	.byte	0x07
	.zero		1


	//   ....[49]....
        /*03f4*/ 	.word	0x00000d40
        /*03f8*/ 	.word	0x000000ff
        /*03fc*/ 	.word	0x00000198
        /*0400*/ 	.short	0x0100
        /*0402*/ 	.byte	0x07
	.zero		1


	//   ....[50]....
        /*0404*/ 	.word	0x00000d50
        /*0408*/ 	.word	0x000000ff
        /*040c*/ 	.word	0x00000180
        /*0410*/ 	.short	0x0100
        /*0412*/ 	.byte	0x07
	.zero		1


	//   ....[51]....
        /*0414*/ 	.word	0x00000d60
        /*0418*/ 	.word	0x000000ff
        /*041c*/ 	.word	0x000001a0
        /*0420*/ 	.short	0x0100
        /*0422*/ 	.byte	0x07
	.zero		1


	//   ....[52]....
        /*0424*/ 	.word	0x00000d70
        /*0428*/ 	.word	0x000000ff
        /*042c*/ 	.word	0x00000188
        /*0430*/ 	.short	0x0100
        /*0432*/ 	.byte	0x07
	.zero		1


	//   ....[53]....
        /*0434*/ 	.word	0x00000d80
        /*0438*/ 	.word	0x000000ff
        /*043c*/ 	.word	0x000001a8
        /*0440*/ 	.short	0x0100
        /*0442*/ 	.byte	0x07
	.zero		1


	//   ....[54]....
        /*0444*/ 	.word	0x00000e70
        /*0448*/ 	.word	0x000000ff
        /*044c*/ 	.word	0x000001b0
        /*0450*/ 	.short	0x0100
        /*0452*/ 	.byte	0x05
	.zero		1


	//   ....[55]....
        /*0454*/ 	.word	0x00000e80
        /*0458*/ 	.word	0x000000ff
        /*045c*/ 	.word	0x000001c0
        /*0460*/ 	.short	0x0100
        /*0462*/ 	.byte	0x05
	.zero		1


	//   ....[56]....
        /*0464*/ 	.word	0x00000e90
        /*0468*/ 	.word	0x000000ff
        /*046c*/ 	.word	0x000001b8
        /*0470*/ 	.short	0x0100
        /*0472*/ 	.byte	0x05
	.zero		1


	//   ....[57]....
        /*0474*/ 	.word	0x00000ea0
        /*0478*/ 	.word	0x000000ff
        /*047c*/ 	.word	0x000001c8
        /*0480*/ 	.short	0x0100
        /*0482*/ 	.byte	0x05
	.zero		1


	//   ....[58]....
        /*0484*/ 	.word	0x00001780
        /*0488*/ 	.word	0x00000003
        /*048c*/ 	.word	0x000001c0
        /*0490*/ 	.short	0x010a
        /*0492*/ 	.byte	0xff
	.zero		1


	//   ....[59]....
        /*0494*/ 	.word	0x000017b0
        /*0498*/ 	.word	0x00000003
        /*049c*/ 	.word	0x000001b0
        /*04a0*/ 	.short	0x0101
        /*04a2*/ 	.byte	0xff
	.zero		1


	//   ....[60]....
        /*04a4*/ 	.word	0x00001880
        /*04a8*/ 	.word	0x000000ff
        /*04ac*/ 	.word	0x00000090
        /*04b0*/ 	.short	0x010a
        /*04b2*/ 	.byte	0x08
	.zero		1


	//   ....[61]....
        /*04b4*/ 	.word	0x00001920
        /*04b8*/ 	.word	0x000000ff
        /*04bc*/ 	.word	0x00000090
        /*04c0*/ 	.short	0x010a
        /*04c2*/ 	.byte	0x21
	.zero		1


	//   ....[62]....
        /*04c4*/ 	.word	0x00001a70
        /*04c8*/ 	.word	0x000000ff
        /*04cc*/ 	.word	0x00000090
        /*04d0*/ 	.short	0x010a
        /*04d2*/ 	.byte	0x08
	.zero		1


	//   ....[63]....
        /*04d4*/ 	.word	0x00001b80
        /*04d8*/ 	.word	0x000000ff
        /*04dc*/ 	.word	0x00000148
        /*04e0*/ 	.short	0x0101
        /*04e2*/ 	.byte	0x04
	.zero		1


	//   ....[64]....
        /*04e4*/ 	.word	0x00001ba0
        /*04e8*/ 	.word	0x000000ff
        /*04ec*/ 	.word	0x00000090
        /*04f0*/ 	.short	0x010a
        /*04f2*/ 	.byte	0x08
	.zero		1


	//   ....[65]....
        /*04f4*/ 	.word	0x00001c20
        /*04f8*/ 	.word	0x000000ff
        /*04fc*/ 	.word	0x00000090
        /*0500*/ 	.short	0x010a
        /*0502*/ 	.byte	0x11
	.zero		1


	//   ....[66]....
        /*0504*/ 	.word	0x00001d70
        /*0508*/ 	.word	0x000000ff
        /*050c*/ 	.word	0x00000090
        /*0510*/ 	.short	0x010a
        /*0512*/ 	.byte	0x08
	.zero		1


	//   ....[67]....
        /*0514*/ 	.word	0x00001eb0
        /*0518*/ 	.word	0x00000002
        /*051c*/ 	.word	0x00000150
        /*0520*/ 	.short	0x010a
        /*0522*/ 	.byte	0xff
	.zero		1


	//   ....[68]....
        /*0524*/ 	.word	0x00001f70
        /*0528*/ 	.word	0x00000002
        /*052c*/ 	.word	0x00000000
        /*0530*/ 	.short	0x0101
        /*0532*/ 	.byte	0xff
	.zero		1


	//   ....[69]....
        /*0534*/ 	.word	0x000024d0
        /*0538*/ 	.word	0x000000ff
        /*053c*/ 	.word	0x00000000
        /*0540*/ 	.short	0x010a
        /*0542*/ 	.byte	0x05
	.zero		1


	//   ....[70]....
        /*0544*/ 	.word	0x00002560
        /*0548*/ 	.word	0x000000ff
        /*054c*/ 	.word	0x00000000
        /*0550*/ 	.short	0x010a
        /*0552*/ 	.byte	0x05
	.zero		1


	//   ....[71]....
        /*0554*/ 	.word	0x000025f0
        /*0558*/ 	.word	0x000000ff
        /*055c*/ 	.word	0x00000000
        /*0560*/ 	.short	0x010a
        /*0562*/ 	.byte	0x05
	.zero		1


	//   ....[72]....
        /*0564*/ 	.word	0x00002680
        /*0568*/ 	.word	0x000000ff
        /*056c*/ 	.word	0x00000000
        /*0570*/ 	.short	0x010a
        /*0572*/ 	.byte	0x05
	.zero		1


	//   ....[73]....
        /*0574*/ 	.word	0x00002710
        /*0578*/ 	.word	0x000000ff
        /*057c*/ 	.word	0x00000000
        /*0580*/ 	.short	0x010a
        /*0582*/ 	.byte	0x05
	.zero		1


	//   ....[74]....
        /*0584*/ 	.word	0x000027a0
        /*0588*/ 	.word	0x000000ff
        /*058c*/ 	.word	0x00000000
        /*0590*/ 	.short	0x010a
        /*0592*/ 	.byte	0x05
	.zero		1


	//   ....[75]....
        /*0594*/ 	.word	0x00002830
        /*0598*/ 	.word	0x000000ff
        /*059c*/ 	.word	0x00000000
        /*05a0*/ 	.short	0x010a
        /*05a2*/ 	.byte	0x05
	.zero		1


	//   ....[76]....
        /*05a4*/ 	.word	0x000028c0
        /*05a8*/ 	.word	0x000000ff
        /*05ac*/ 	.word	0x00000000
        /*05b0*/ 	.short	0x010a
        /*05b2*/ 	.byte	0x05
	.zero		1


	//   ....[77]....
        /*05b4*/ 	.word	0x00002950
        /*05b8*/ 	.word	0x000000ff
        /*05bc*/ 	.word	0x00000000
        /*05c0*/ 	.short	0x010a
        /*05c2*/ 	.byte	0x05
	.zero		1


	//   ....[78]....
        /*05c4*/ 	.word	0x000029e0
        /*05c8*/ 	.word	0x000000ff
        /*05cc*/ 	.word	0x00000000
        /*05d0*/ 	.short	0x010a
        /*05d2*/ 	.byte	0x05
	.zero		1


	//   ....[79]....
        /*05d4*/ 	.word	0x00002a70
        /*05d8*/ 	.word	0x000000ff
        /*05dc*/ 	.word	0x00000000
        /*05e0*/ 	.short	0x010a
        /*05e2*/ 	.byte	0x05
	.zero		1


	//   ....[80]....
        /*05e4*/ 	.word	0x00002b00
        /*05e8*/ 	.word	0x000000ff
        /*05ec*/ 	.word	0x00000000
        /*05f0*/ 	.short	0x010a
        /*05f2*/ 	.byte	0x05
	.zero		1


	//   ....[81]....
        /*05f4*/ 	.word	0x00002b90
        /*05f8*/ 	.word	0x000000ff
        /*05fc*/ 	.word	0x00000000
        /*0600*/ 	.short	0x010a
        /*0602*/ 	.byte	0x05
	.zero		1


	//   ....[82]....
        /*0604*/ 	.word	0x00002c20
        /*0608*/ 	.word	0x000000ff
        /*060c*/ 	.word	0x00000000
        /*0610*/ 	.short	0x010a
        /*0612*/ 	.byte	0x05
	.zero		1


	//   ....[83]....
        /*0614*/ 	.word	0x00002cb0
        /*0618*/ 	.word	0x000000ff
        /*061c*/ 	.word	0x00000000
        /*0620*/ 	.short	0x010a
        /*0622*/ 	.byte	0x05
	.zero		1


	//   ....[84]....
        /*0624*/ 	.word	0x00002d40
        /*0628*/ 	.word	0x000000ff
        /*062c*/ 	.word	0x00000000
        /*0630*/ 	.short	0x010a
        /*0632*/ 	.byte	0x05
	.zero		1


	//   ....[85]....
        /*0634*/ 	.word	0x00002dd0
        /*0638*/ 	.word	0x000000ff
        /*063c*/ 	.word	0x00000000
        /*0640*/ 	.short	0x010a
        /*0642*/ 	.byte	0x05
	.zero		1


	//   ....[86]....
        /*0644*/ 	.word	0x00002e70
        /*0648*/ 	.word	0x00000000
        /*064c*/ 	.word	0x00000000
        /*0650*/ 	.short	0x010a
        /*0652*/ 	.byte	0xff
	.zero		1


	//   ....[87]....
        /*0654*/ 	.word	0x00002f90
        /*0658*/ 	.word	0x00000000
        /*065c*/ 	.word	0x000001b0
        /*0660*/ 	.short	0x010a
        /*0662*/ 	.byte	0xff
	.zero		1


	//   ....[88]....
        /*0664*/ 	.word	0x00002ff0
        /*0668*/ 	.word	0x00000004
        /*066c*/ 	.word	0x00000000
        /*0670*/ 	.short	0x0101
        /*0672*/ 	.byte	0xff
	.zero		1


	//   ....[89]....
        /*0674*/ 	.word	0x00003010
        /*0678*/ 	.word	0x000000ff
        /*067c*/ 	.word	0x00000160
        /*0680*/ 	.short	0x010a
        /*0682*/ 	.byte	0x05
	.zero		1


	//   ....[90]....
        /*0684*/ 	.word	0x00003130
        /*0688*/ 	.word	0x00000000
        /*068c*/ 	.word	0x00000150
        /*0690*/ 	.short	0x010a
        /*0692*/ 	.byte	0xff
	.zero		1


	//   ....[91]....
        /*0694*/ 	.word	0x00003240
        /*0698*/ 	.word	0x00000000
        /*069c*/ 	.word	0x00000000
        /*06a0*/ 	.short	0x0101
        /*06a2*/ 	.byte	0xff
	.zero		1


	//   ....[92]....
        /*06a4*/ 	.word	0x000032d0
        /*06a8*/ 	.word	0x000000ff
        /*06ac*/ 	.word	0x00000160
        /*06b0*/ 	.short	0x0106
        /*06b2*/ 	.byte	0x05
	.zero		1


	//   ....[93]....
        /*06b4*/ 	.word	0x000032f0
        /*06b8*/ 	.word	0x000000ff
        /*06bc*/ 	.word	0x00000160
        /*06c0*/ 	.short	0x010a
        /*06c2*/ 	.byte	0x05
	.zero		1


	//   ....[94]....
        /*06c4*/ 	.word	0x00003380
        /*06c8*/ 	.word	0x000000ff
        /*06cc*/ 	.word	0x00000160
        /*06d0*/ 	.short	0x0106
        /*06d2*/ 	.byte	0x04
	.zero		1


	//   ....[95]....
        /*06d4*/ 	.word	0x000033c0
        /*06d8*/ 	.word	0x00000000
        /*06dc*/ 	.word	0x00000160
        /*06e0*/ 	.short	0x010a
        /*06e2*/ 	.byte	0xff
	.zero		1


	//   ....[96]....
        /*06e4*/ 	.word	0x00003900
        /*06e8*/ 	.word	0x00000000
        /*06ec*/ 	.word	0x00000150
        /*06f0*/ 	.short	0x010a
        /*06f2*/ 	.byte	0xff
	.zero		1


	//   ....[97]....
        /*06f4*/ 	.word	0x00003a00
        /*06f8*/ 	.word	0x00000003
        /*06fc*/ 	.word	0x00000000
        /*0700*/ 	.short	0x0101
        /*0702*/ 	.byte	0xff
	.zero		1


	//   ....[98]....
        /*0704*/ 	.word	0x00003a10
        /*0708*/ 	.word	0x000000ff
        /*070c*/ 	.word	0x00000000
        /*0710*/ 	.short	0x010a
        /*0712*/ 	.byte	0x06
	.zero		1


	//   ....[99]....
        /*0714*/ 	.word	0x00003a90
        /*0718*/ 	.word	0x000000ff
        /*071c*/ 	.word	0x00000190
        /*0720*/ 	.short	0x010a
        /*0722*/ 	.byte	0x07
	.zero		1


	//   ....[100]....
        /*0724*/ 	.word	0x00003b70
        /*0728*/ 	.word	0x000000ff
        /*072c*/ 	.word	0x00000000
        /*0730*/ 	.short	0x010a
        /*0732*/ 	.byte	0x06
	.zero		1


	//   ....[101]....
        /*0734*/ 	.word	0x00003ca0
        /*0738*/ 	.word	0x000000ff
        /*073c*/ 	.word	0x00000000
        /*0740*/ 	.short	0x010a
        /*0742*/ 	.byte	0x1a
	.zero		1


	//   ....[102]....
        /*0744*/ 	.word	0x00003f40
        /*0748*/ 	.word	0x000000ff
        /*074c*/ 	.word	0x00000000
        /*0750*/ 	.short	0x010a
        /*0752*/ 	.byte	0x06
	.zero		1


	//   ....[103]....
        /*0754*/ 	.word	0x00003fd0
        /*0758*/ 	.word	0x000000ff
        /*075c*/ 	.word	0x00000000
        /*0760*/ 	.short	0x010a
        /*0762*/ 	.byte	0x06
	.zero		1


	//   ....[104]....
        /*0764*/ 	.word	0x00004060
        /*0768*/ 	.word	0x000000ff
        /*076c*/ 	.word	0x00000000
        /*0770*/ 	.short	0x010a
        /*0772*/ 	.byte	0x06
	.zero		1


	//   ....[105]....
        /*0774*/ 	.word	0x000040f0
        /*0778*/ 	.word	0x000000ff
        /*077c*/ 	.word	0x00000000
        /*0780*/ 	.short	0x010a
        /*0782*/ 	.byte	0x07
	.zero		1


	//   ....[106]....
        /*0784*/ 	.word	0x00004520
        /*0788*/ 	.word	0x00000000
        /*078c*/ 	.word	0x00000150
        /*0790*/ 	.short	0x010a
        /*0792*/ 	.byte	0xff
	.zero		1


	//   ....[107]....
        /*0794*/ 	.word	0x00004600
        /*0798*/ 	.word	0x00000000
        /*079c*/ 	.word	0x00000000
        /*07a0*/ 	.short	0x0101
        /*07a2*/ 	.byte	0xff
	.zero		1


	//   ....[108]....
        /*07a4*/ 	.word	0x00004920
        /*07a8*/ 	.word	0x000000ff
        /*07ac*/ 	.word	0x00000148
        /*07b0*/ 	.short	0x010a
        /*07b2*/ 	.byte	0x07
	.zero		1


	//   ....[109]....
        /*07b4*/ 	.word	0x00004b00
        /*07b8*/ 	.word	0x000000ff
        /*07bc*/ 	.word	0x00000130
        /*07c0*/ 	.short	0x010a
        /*07c2*/ 	.byte	0x0d
	.zero		1


	//   ....[110]....
        /*07c4*/ 	.word	0x00004e10
        /*07c8*/ 	.word	0x000000ff
        /*07cc*/ 	.word	0x00000120
        /*07d0*/ 	.short	0x010b
        /*07d2*/ 	.byte	0x0d
	.zero		1


	//   ....[111]....
        /*07d4*/ 	.word	0x00004e70
        /*07d8*/ 	.word	0x000000ff
        /*07dc*/ 	.word	0x00000000
        /*07e0*/ 	.short	0x0101
        /*07e2*/ 	.byte	0x0e
	.zero		1


	//   ....[112]....
        /*07e4*/ 	.word	0x00004ec0
        /*07e8*/ 	.word	0x000000ff
        /*07ec*/ 	.word	0x00000000
        /*07f0*/ 	.short	0x010a
        /*07f2*/ 	.byte	0x04
	.zero		1


	//   ....[113]....
        /*07f4*/ 	.word	0x00004f60
        /*07f8*/ 	.word	0x00000000
        /*07fc*/ 	.word	0x00000000
        /*0800*/ 	.short	0x010a
        /*0802*/ 	.byte	0xff
	.zero		1


	//   ....[114]....
        /*0804*/ 	.word	0x000052d0
        /*0808*/ 	.word	0x00000000
        /*080c*/ 	.word	0x00000150
        /*0810*/ 	.short	0x010a
        /*0812*/ 	.byte	0xff
	.zero		1


	//   ....[115]....
        /*0814*/ 	.word	0x000053e0
        /*0818*/ 	.word	0x00000000
        /*081c*/ 	.word	0x00000000
        /*0820*/ 	.short	0x0101
        /*0822*/ 	.byte	0xff
	.zero		1


	//   ....[116]....
        /*0824*/ 	.word	0x00005d60
        /*0828*/ 	.word	0x00000000
        /*082c*/ 	.word	0x00000120
        /*0830*/ 	.short	0x010a
        /*0832*/ 	.byte	0xff
	.zero		1


	//   ....[117]....
        /*0834*/ 	.word	0x00005d90
        /*0838*/ 	.word	0x00000040
        /*083c*/ 	.word	0x00000170
        /*0840*/ 	.short	0x010a
        /*0842*/ 	.byte	0xff
	.zero		1


	//   ....[118]....
        /*0844*/ 	.word	0x00005ea0
        /*0848*/ 	.word	0x00000000
        /*084c*/ 	.word	0x00000120
        /*0850*/ 	.short	0x010a
        /*0852*/ 	.byte	0xff
	.zero		1


	//   ....[119]....
        /*0854*/ 	.word	0x00005fc0
        /*0858*/ 	.word	0x00000040
        /*085c*/ 	.word	0x00000170
        /*0860*/ 	.short	0x010a
        /*0862*/ 	.byte	0xff
	.zero		1


	//   ....[120]....
        /*0864*/ 	.word	0x00006280
        /*0868*/ 	.word	0x000000ff
        /*086c*/ 	.word	0x00000000
        /*0870*/ 	.short	0x0101
        /*0872*/ 	.byte	0x05
	.zero		1


	//   ....[121]....
        /*0874*/ 	.word	0x000067c0
        /*0878*/ 	.word	0x00000002
        /*087c*/ 	.word	0x00000000
        /*0880*/ 	.short	0x0101
        /*0882*/ 	.byte	0xff
	.zero		1


	//   ....[122]....
        /*0884*/ 	.word	0x00006a60
        /*0888*/ 	.word	0x00000003
        /*088c*/ 	.word	0x000001c0
        /*0890*/ 	.short	0x010a
        /*0892*/ 	.byte	0xff
	.zero		1


	//   ....[123]....
        /*0894*/ 	.word	0x00006ac0
        /*0898*/ 	.word	0x00000002
        /*089c*/ 	.word	0x00000090
        /*08a0*/ 	.short	0x010a
        /*08a2*/ 	.byte	0xff
	.zero		1


	//   ....[124]....
        /*08a4*/ 	.word	0x00006b20
        /*08a8*/ 	.word	0x00000002
        /*08ac*/ 	.word	0x00000090
        /*08b0*/ 	.short	0x010a
        /*08b2*/ 	.byte	0xff
	.zero		1


	//   ....[125]....
        /*08b4*/ 	.word	0x00006b70
        /*08b8*/ 	.word	0x00000002
        /*08bc*/ 	.word	0x00000150
        /*08c0*/ 	.short	0x010a
        /*08c2*/ 	.byte	0xff
	.zero		1


	//   ....[126]....
        /*08c4*/ 	.word	0x00006bd0
        /*08c8*/ 	.word	0x00000000
        /*08cc*/ 	.word	0x00000000
        /*08d0*/ 	.short	0x010a
        /*08d2*/ 	.byte	0xff
	.zero		1


	//   ....[127]....
        /*08d4*/ 	.word	0x00006c30
        /*08d8*/ 	.word	0x00000000
        /*08dc*/ 	.word	0x00000000
        /*08e0*/ 	.short	0x010a
        /*08e2*/ 	.byte	0xff
	.zero		1


	//   ....[128]....
        /*08e4*/ 	.word	0x00006c90
        /*08e8*/ 	.word	0x00000000
        /*08ec*/ 	.word	0x00000000
        /*08f0*/ 	.short	0x010a
        /*08f2*/ 	.byte	0xff
	.zero		1


	//   ....[129]....
        /*08f4*/ 	.word	0x00006cf0
        /*08f8*/ 	.word	0x00000000
        /*08fc*/ 	.word	0x00000000
        /*0900*/ 	.short	0x010a
        /*0902*/ 	.byte	0xff
	.zero		1


	//   ....[130]....
        /*0904*/ 	.word	0x00006d50
        /*0908*/ 	.word	0x00000000
        /*090c*/ 	.word	0x00000000
        /*0910*/ 	.short	0x010a
        /*0912*/ 	.byte	0xff
	.zero		1


	//   ....[131]....
        /*0914*/ 	.word	0x00006db0
        /*0918*/ 	.word	0x00000000
        /*091c*/ 	.word	0x00000000
        /*0920*/ 	.short	0x010a
        /*0922*/ 	.byte	0xff
	.zero		1


	//   ....[132]....
        /*0924*/ 	.word	0x00006e10
        /*0928*/ 	.word	0x00000000
        /*092c*/ 	.word	0x00000000
        /*0930*/ 	.short	0x010a
        /*0932*/ 	.byte	0xff
	.zero		1


	//   ....[133]....
        /*0934*/ 	.word	0x00006e70
        /*0938*/ 	.word	0x00000000
        /*093c*/ 	.word	0x00000000
        /*0940*/ 	.short	0x010a
        /*0942*/ 	.byte	0xff
	.zero		1


	//   ....[134]....
        /*0944*/ 	.word	0x00006ed0
        /*0948*/ 	.word	0x00000000
        /*094c*/ 	.word	0x00000000
        /*0950*/ 	.short	0x010a
        /*0952*/ 	.byte	0xff
	.zero		1


	//   ....[135]....
        /*0954*/ 	.word	0x00006f30
        /*0958*/ 	.word	0x00000000
        /*095c*/ 	.word	0x00000000
        /*0960*/ 	.short	0x010a
        /*0962*/ 	.byte	0xff
	.zero		1


	//   ....[136]....
        /*0964*/ 	.word	0x00006f90
        /*0968*/ 	.word	0x00000000
        /*096c*/ 	.word	0x00000000
        /*0970*/ 	.short	0x010a
        /*0972*/ 	.byte	0xff
	.zero		1


	//   ....[137]....
        /*0974*/ 	.word	0x00006ff0
        /*0978*/ 	.word	0x00000000
        /*097c*/ 	.word	0x00000000
        /*0980*/ 	.short	0x010a
        /*0982*/ 	.byte	0xff
	.zero		1


	//   ....[138]....
        /*0984*/ 	.word	0x00007050
        /*0988*/ 	.word	0x00000000
        /*098c*/ 	.word	0x00000000
        /*0990*/ 	.short	0x010a
        /*0992*/ 	.byte	0xff
	.zero		1


	//   ....[139]....
        /*0994*/ 	.word	0x000070b0
        /*0998*/ 	.word	0x00000000
        /*099c*/ 	.word	0x00000000
        /*09a0*/ 	.short	0x010a
        /*09a2*/ 	.byte	0xff
	.zero		1


	//   ....[140]....
        /*09a4*/ 	.word	0x00007110
        /*09a8*/ 	.word	0x00000000
        /*09ac*/ 	.word	0x00000000
        /*09b0*/ 	.short	0x010a
        /*09b2*/ 	.byte	0xff
	.zero		1


	//   ....[141]....
        /*09b4*/ 	.word	0x00007170
        /*09b8*/ 	.word	0x00000000
        /*09bc*/ 	.word	0x00000000
        /*09c0*/ 	.short	0x010a
        /*09c2*/ 	.byte	0xff
	.zero		1


	//   ....[142]....
        /*09c4*/ 	.word	0x000071d0
        /*09c8*/ 	.word	0x00000000
        /*09cc*/ 	.word	0x00000000
        /*09d0*/ 	.short	0x010a
        /*09d2*/ 	.byte	0xff
	.zero		1


	//   ....[143]....
        /*09d4*/ 	.word	0x00007220
        /*09d8*/ 	.word	0x00000000
        /*09dc*/ 	.word	0x000001b0
        /*09e0*/ 	.short	0x010a
        /*09e2*/ 	.byte	0xff
	.zero		1


	//   ....[144]....
        /*09e4*/ 	.word	0x00007280
        /*09e8*/ 	.word	0x00000000
        /*09ec*/ 	.word	0x00000160
        /*09f0*/ 	.short	0x010a
        /*09f2*/ 	.byte	0xff
	.zero		1


	//   ....[145]....
        /*09f4*/ 	.word	0x000072d0
        /*09f8*/ 	.word	0x00000000
        /*09fc*/ 	.word	0x00000150
        /*0a00*/ 	.short	0x010a
        /*0a02*/ 	.byte	0xff
	.zero		1


	//   ....[146]....
        /*0a04*/ 	.word	0x00007330
        /*0a08*/ 	.word	0x00000000
        /*0a0c*/ 	.word	0x00000160
        /*0a10*/ 	.short	0x010a
        /*0a12*/ 	.byte	0xff
	.zero		1


	//   ....[147]....
        /*0a14*/ 	.word	0x00007380
        /*0a18*/ 	.word	0x00000000
        /*0a1c*/ 	.word	0x00000150
        /*0a20*/ 	.short	0x010a
        /*0a22*/ 	.byte	0xff
	.zero		1


	//   ....[148]....
        /*0a24*/ 	.word	0x000073e0
        /*0a28*/ 	.word	0x00000003
        /*0a2c*/ 	.word	0x00000190
        /*0a30*/ 	.short	0x010a
        /*0a32*/ 	.byte	0xff
	.zero		1


	//   ....[149]....
        /*0a34*/ 	.word	0x00007440
        /*0a38*/ 	.word	0x00000000
        /*0a3c*/ 	.word	0x00000000
        /*0a40*/ 	.short	0x010a
        /*0a42*/ 	.byte	0xff
	.zero		1


	//   ....[150]....
        /*0a44*/ 	.word	0x000074a0
        /*0a48*/ 	.word	0x00000000
        /*0a4c*/ 	.word	0x00000000
        /*0a50*/ 	.short	0x010a
        /*0a52*/ 	.byte	0xff
	.zero		1


	//   ....[151]....
        /*0a54*/ 	.word	0x00007500
        /*0a58*/ 	.word	0x00000000
        /*0a5c*/ 	.word	0x00000000
        /*0a60*/ 	.short	0x010a
        /*0a62*/ 	.byte	0xff
	.zero		1


	//   ....[152]....
        /*0a64*/ 	.word	0x00007560
        /*0a68*/ 	.word	0x00000000
        /*0a6c*/ 	.word	0x00000000
        /*0a70*/ 	.short	0x010a
        /*0a72*/ 	.byte	0xff
	.zero		1


	//   ....[153]....
        /*0a74*/ 	.word	0x000075c0
        /*0a78*/ 	.word	0x00000000
        /*0a7c*/ 	.word	0x00000000
        /*0a80*/ 	.short	0x010a
        /*0a82*/ 	.byte	0xff
	.zero		1


	//   ....[154]....
        /*0a84*/ 	.word	0x00007610
        /*0a88*/ 	.word	0x00000000
        /*0a8c*/ 	.word	0x00000150
        /*0a90*/ 	.short	0x010a
        /*0a92*/ 	.byte	0xff
	.zero		1


	//   ....[155]....
        /*0a94*/ 	.word	0x00007670
        /*0a98*/ 	.word	0x00000000
        /*0a9c*/ 	.word	0x00000148
        /*0aa0*/ 	.short	0x010a
        /*0aa2*/ 	.byte	0xff
	.zero		1


	//   ....[156]....
        /*0aa4*/ 	.word	0x000076d0
        /*0aa8*/ 	.word	0x00000003
        /*0aac*/ 	.word	0x00000130
        /*0ab0*/ 	.short	0x010a
        /*0ab2*/ 	.byte	0xff
	.zero		1


	//   ....[157]....
        /*0ab4*/ 	.word	0x00007730
        /*0ab8*/ 	.word	0x00000000
        /*0abc*/ 	.word	0x00000000
        /*0ac0*/ 	.short	0x010a
        /*0ac2*/ 	.byte	0xff
	.zero		1


	//   ....[158]....
        /*0ac4*/ 	.word	0x00007780
        /*0ac8*/ 	.word	0x00000000
        /*0acc*/ 	.word	0x00000150
        /*0ad0*/ 	.short	0x010a
        /*0ad2*/ 	.byte	0xff
	.zero		1


	//   ....[159]....
        /*0ad4*/ 	.word	0x000077d0
        /*0ad8*/ 	.word	0x00000000
        /*0adc*/ 	.word	0x00000120
        /*0ae0*/ 	.short	0x010a
        /*0ae2*/ 	.byte	0xff
	.zero		1


	//   ....[160]....
        /*0ae4*/ 	.word	0x00007820
        /*0ae8*/ 	.word	0x00000040
        /*0aec*/ 	.word	0x00000170
        /*0af0*/ 	.short	0x010a
        /*0af2*/ 	.byte	0xff
	.zero		1


	//----- nvinfo : EIATTR_NUM_MBARRIERS
	.align		4
.L_47:
        /*0af4*/ 	.byte	0x03, 0x38
        /*0af6*/ 	.short	0x003a


	//----- nvinfo : EIATTR_EXIT_INSTR_OFFSETS
	.align		4
        /*0af8*/ 	.byte	0x04, 0x1c
        /*0afa*/ 	.short	(.L_49 - .L_48)


	//   ....[0]....
.L_48:
        /*0afc*/ 	.word	0x00002ea0


	//   ....[1]....
        /*0b00*/ 	.word	0x00003390


	//   ....[2]....
        /*0b04*/ 	.word	0x000033f0


	//   ....[3]....
        /*0b08*/ 	.word	0x00004350


	//   ....[4]....
        /*0b0c*/ 	.word	0x00004f90


	//   ....[5]....
        /*0b10*/ 	.word	0x00004fd0


	//   ....[6]....
        /*0b14*/ 	.word	0x00006970


	//   ....[7]....
        /*0b18*/ 	.word	0x000069f0


	//   ....[8]....
        /*0b1c*/ 	.word	0x00006a20


	//   ....[9]....
        /*0b20*/ 	.word	0x00006a50


	//----- nvinfo : EIATTR_MAX_THREADS
	.align		4
.L_49:
        /*0b24*/ 	.byte	0x04, 0x05
        /*0b26*/ 	.short	(.L_51 - .L_50)
.L_50:
        /*0b28*/ 	.word	0x00000100
        /*0b2c*/ 	.word	0x00000001
        /*0b30*/ 	.word	0x00000001


	//----- nvinfo : EIATTR_CRS_STACK_SIZE
	.align		4
.L_51:
        /*0b34*/ 	.byte	0x04, 0x1e
        /*0b36*/ 	.short	(.L_53 - .L_52)
.L_52:
        /*0b38*/ 	.word	0x00000000


	//----- nvinfo : EIATTR_CBANK_PARAM_SIZE
	.align		4
.L_53:
        /*0b3c*/ 	.byte	0x03, 0x19
        /*0b3e*/ 	.short	0x0800


	//----- nvinfo : EIATTR_PARAM_CBANK
	.align		4
        /*0b40*/ 	.byte	0x04, 0x0a
        /*0b42*/ 	.short	(.L_55 - .L_54)
	.align		4
.L_54:
        /*0b44*/ 	.word	index@(.nv.constant0._ZN7cutlass13device_kernelINS_4gemm6kernel13GemmUniversalIN4cute5tupleIJiiiiEEENS1_10collective13CollectiveMmaINS1_35MainloopSm100TmaUmmaWarpSpecializedILi18ELi2ELi4ENS5_IJNS4_1CILi1EEESB_SB_EEEEENS5_IJNSA_ILi64EEENSA_ILi32EEESE_EEENS_6half_tENS5_IJlSB_lEEESH_SI_NS4_8TiledMMAINS4_8MMA_AtomIJNS4_20SM100_MMA_F16BF16_SSISH_SH_fLi64ELi32ELNS4_4UMMA5MajorE0ELSN_0ELNSM_7ScaleInE0ELSO_0EEEEEENS4_6LayoutISC_NS5_IJNSA_ILi0EEESS_SS_EEEEENS5_IJNS4_10UnderscoreESV_SV_EEEEENS4_13SM90_TMA_LOADENS4_14ComposedLayoutINS4_7SwizzleILi3ELi4ELi3EEENS4_18smem_ptr_flag_bitsILi16EEENSR_INS5_IJNSA_ILi8EEESE_EEENS5_IJSE_SB_EEEEEEEvNS4_8identityESY_S18_vS19_EENS_8epilogue10collective18CollectiveEpilogueINS1B_23Sm100TmaWarpSpecializedILi2ELi1ELi16ELb1ELb0EEEJSG_NS5_IJNSR_ISE_SB_EENSR_ISF_SB_EEEEESH_SI_SH_SI_NS1B_6fusion15FusionCallbacksIS1F_NS1J_17LinearCombinationISH_fSH_fLNS_15FloatRoundStyleE2EEESG_S1I_JEEENS4_5SM1004TMEM4LOAD26SM100_TMEM_LOAD_16dp256b4xESY_NSZ_INS10_ILi2ELi4ELi3EEES13_NSR_INS5_IJS14_SF_EEENS5_IJSF_SB_EEEEEEENS4_17SM75_U32x4_LDSM_NENS4_14SM90_TMA_STOREES1X_NS4_17SM90_U32x4_STSM_NENS4_39AutoVectorizingCopyWithAssumedAlignmentILi128EEEEEEvvEEEEvNT_6ParamsE)
        /*0b48*/ 	.short	0x0380
        /*0b4a*/ 	.short	0x0800


	//----- nvinfo : EIATTR_SW_WAR
	.align		4
.L_55:
        /*0b4c*/ 	.byte	0x04, 0x36
        /*0b4e*/ 	.short	(.L_57 - .L_56)
.L_56:
        /*0b50*/ 	.word	0x00000008
.L_57:


//--------------------- .nv.callgraph             --------------------------
	.section	.nv.callgraph,"",@"SHT_CUDA_CALLGRAPH"
	.align	4
	.sectionentsize	8
	.align		4
        /*0000*/ 	.word	0x00000000
	.align		4
        /*0004*/ 	.word	0xffffffff
	.align		4
        /*0008*/ 	.word	index@(_ZN7cutlass13device_kernelINS_4gemm6kernel13GemmUniversalIN4cute5tupleIJiiiiEEENS1_10collective13CollectiveMmaINS1_35MainloopSm100TmaUmmaWarpSpecializedILi18ELi2ELi4ENS5_IJNS4_1CILi1EEESB_SB_EEEEENS5_IJNSA_ILi64EEENSA_ILi32EEESE_EEENS_6half_tENS5_IJlSB_lEEESH_SI_NS4_8TiledMMAINS4_8MMA_AtomIJNS4_20SM100_MMA_F16BF16_SSISH_SH_fLi64ELi32ELNS4_4UMMA5MajorE0ELSN_0ELNSM_7ScaleInE0ELSO_0EEEEEENS4_6LayoutISC_NS5_IJNSA_ILi0EEESS_SS_EEEEENS5_IJNS4_10UnderscoreESV_SV_EEEEENS4_13SM90_TMA_LOADENS4_14ComposedLayoutINS4_7SwizzleILi3ELi4ELi3EEENS4_18smem_ptr_flag_bitsILi16EEENSR_INS5_IJNSA_ILi8EEESE_EEENS5_IJSE_SB_EEEEEEEvNS4_8identityESY_S18_vS19_EENS_8epilogue10collective18CollectiveEpilogueINS1B_23Sm100TmaWarpSpecializedILi2ELi1ELi16ELb1ELb0EEEJSG_NS5_IJNSR_ISE_SB_EENSR_ISF_SB_EEEEESH_SI_SH_SI_NS1B_6fusion15FusionCallbacksIS1F_NS1J_17LinearCombinationISH_fSH_fLNS_15FloatRoundStyleE2EEESG_S1I_JEEENS4_5SM1004TMEM4LOAD26SM100_TMEM_LOAD_16dp256b4xESY_NSZ_INS10_ILi2ELi4ELi3EEES13_NSR_INS5_IJS14_SF_EEENS5_IJSF_SB_EEEEEEENS4_17SM75_U32x4_LDSM_NENS4_14SM90_TMA_STOREES1X_NS4_17SM90_U32x4_STSM_NENS4_39AutoVectorizingCopyWithAssumedAlignmentILi128EEEEEEvvEEEEvNT_6ParamsE)
	.align		4
        /*000c*/ 	.word	index@(__assertfail)
	.align		4
        /*0010*/ 	.word	0x00000000
	.align		4
        /*0014*/ 	.word	0xfffffffe
	.align		4
        /*0018*/ 	.word	0x00000000
	.align		4
        /*001c*/ 	.word	0xfffffffd
	.align		4
        /*0020*/ 	.word	0x00000000
	.align		4
        /*0024*/ 	.word	0xfffffffc


//--------------------- .nv.constant4             --------------------------
	.section	.nv.constant4,"a",@progbits
	.align	8
	.align		8
.nv.constant4:
        /*0000*/ 	.dword	__assertfail
	.align		8
        /*0008*/ 	.dword	__unnamed_1
	.align		8
        /*0010*/ 	.dword	__unnamed_2
	.align		8
        /*0018*/ 	.dword	_ZN40_INTERNAL_c7b940f0_4_k_cu_7d4640d8_159674cuda3std3__45__cpo5beginE
	.align		8
        /*0020*/ 	.dword	_ZN40_INTERNAL_c7b940f0_4_k_cu_7d4640d8_159674cuda3std3__45__cpo3endE
	.align		8
        /*0028*/ 	.dword	_ZN40_INTERNAL_c7b940f0_4_k_cu_7d4640d8_159674cuda3std3__45__cpo6cbeginE
	.align		8
        /*0030*/ 	.dword	_ZN40_INTERNAL_c7b940f0_4_k_cu_7d4640d8_159674cuda3std3__45__cpo4cendE
	.align		8
        /*0038*/ 	.dword	_ZN40_INTERNAL_c7b940f0_4_k_cu_7d4640d8_159674cuda3std3__442_GLOBAL__N__c7b940f0_4_k_cu_7d4640d8_159676ignoreE
	.align		8
        /*0040*/ 	.dword	_ZN40_INTERNAL_c7b940f0_4_k_cu_7d4640d8_159674cuda3std3__419piecewise_constructE
	.align		8
        /*0048*/ 	.dword	_ZN40_INTERNAL_c7b940f0_4_k_cu_7d4640d8_159674cuda3std3__48in_placeE
	.align		8
        /*0050*/ 	.dword	_ZN40_INTERNAL_c7b940f0_4_k_cu_7d4640d8_159674cuda3std6ranges3__45__cpo4swapE
	.align		8
        /*0058*/ 	.dword	_ZN40_INTERNAL_c7b940f0_4_k_cu_7d4640d8_159674cuda3std6ranges3__45__cpo9iter_moveE
	.align		8
        /*0060*/ 	.dword	_ZN40_INTERNAL_c7b940f0_4_k_cu_7d4640d8_159674cute7productE
	.align		8
        /*0068*/ 	.dword	_ZN40_INTERNAL_c7b940f0_4_k_cu_7d4640d8_159674cute1_E
	.align		8
        /*0070*/ 	.dword	$str$25
	.align		8
        /*0078*/ 	.dword	$str$26
	.align		8
        /*0080*/ 	.dword	$str$27
	.align		8
        /*0088*/ 	.dword	$str$28


//--------------------- .text._ZN7cutlass13device_kernelINS_4gemm6kernel13GemmUniversalIN4cute5tupleIJiiiiEEENS1_10collective13CollectiveMmaINS1_35MainloopSm100TmaUmmaWarpSpecializedILi18ELi2ELi4ENS5_IJNS4_1CILi1EEESB_SB_EEEEENS5_IJNSA_ILi64EEENSA_ILi32EEESE_EEENS_6half_tENS5_IJlSB_lEEESH_SI_NS4_8TiledMMAINS4_8MMA_AtomIJNS4_20SM100_MMA_F16BF16_SSISH_SH_fLi64ELi32ELNS4_4UMMA5MajorE0ELSN_0ELNSM_7ScaleInE0ELSO_0EEEEEENS4_6LayoutISC_NS5_IJNSA_ILi0EEESS_SS_EEEEENS5_IJNS4_10UnderscoreESV_SV_EEEEENS4_13SM90_TMA_LOADENS4_14ComposedLayoutINS4_7SwizzleILi3ELi4ELi3EEENS4_18smem_ptr_flag_bitsILi16EEENSR_INS5_IJNSA_ILi8EEESE_EEENS5_IJSE_SB_EEEEEEEvNS4_8identityESY_S18_vS19_EENS_8epilogue10collective18CollectiveEpilogueINS1B_23Sm100TmaWarpSpecializedILi2ELi1ELi16ELb1ELb0EEEJSG_NS5_IJNSR_ISE_SB_EENSR_ISF_SB_EEEEESH_SI_SH_SI_NS1B_6fusion15FusionCallbacksIS1F_NS1J_17LinearCombinationISH_fSH_fLNS_15FloatRoundStyleE2EEESG_S1I_JEEENS4_5SM1004TMEM4LOAD26SM100_TMEM_LOAD_16dp256b4xESY_NSZ_INS10_ILi2ELi4ELi3EEES13_NSR_INS5_IJS14_SF_EEENS5_IJSF_SB_EEEEEEENS4_17SM75_U32x4_LDSM_NENS4_14SM90_TMA_STOREES1X_NS4_17SM90_U32x4_STSM_NENS4_39AutoVectorizingCopyWithAssumedAlignmentILi128EEEEEEvvEEEEvNT_6ParamsE --------------------------
	.section	.text._ZN7cutlass13device_kernelINS_4gemm6kernel13GemmUniversalIN4cute5tupleIJiiiiEEENS1_10collective13CollectiveMmaINS1_35MainloopSm100TmaUmmaWarpSpecializedILi18ELi2ELi4ENS5_IJNS4_1CILi1EEESB_SB_EEEEENS5_IJNSA_ILi64EEENSA_ILi32EEESE_EEENS_6half_tENS5_IJlSB_lEEESH_SI_NS4_8TiledMMAINS4_8MMA_AtomIJNS4_20SM100_MMA_F16BF16_SSISH_SH_fLi64ELi32ELNS4_4UMMA5MajorE0ELSN_0ELNSM_7ScaleInE0ELSO_0EEEEEENS4_6LayoutISC_NS5_IJNSA_ILi0EEESS_SS_EEEEENS5_IJNS4_10UnderscoreESV_SV_EEEEENS4_13SM90_TMA_LOADENS4_14ComposedLayoutINS4_7SwizzleILi3ELi4ELi3EEENS4_18smem_ptr_flag_bitsILi16EEENSR_INS5_IJNSA_ILi8EEESE_EEENS5_IJSE_SB_EEEEEEEvNS4_8identityESY_S18_vS19_EENS_8epilogue10collective18CollectiveEpilogueINS1B_23Sm100TmaWarpSpecializedILi2ELi1ELi16ELb1ELb0EEEJSG_NS5_IJNSR_ISE_SB_EENSR_ISF_SB_EEEEESH_SI_SH_SI_NS1B_6fusion15FusionCallbacksIS1F_NS1J_17LinearCombinationISH_fSH_fLNS_15FloatRoundStyleE2EEESG_S1I_JEEENS4_5SM1004TMEM4LOAD26SM100_TMEM_LOAD_16dp256b4xESY_NSZ_INS10_ILi2ELi4ELi3EEES13_NSR_INS5_IJS14_SF_EEENS5_IJSF_SB_EEEEEEENS4_17SM75_U32x4_LDSM_NENS4_14SM90_TMA_STOREES1X_NS4_17SM90_U32x4_STSM_NENS4_39AutoVectorizingCopyWithAssumedAlignmentILi128EEEEEEvvEEEEvNT_6ParamsE,"ax",@progbits
	.align	128
.text._ZN7cutlass13device_kernelINS_4gemm6kernel13GemmUniversalIN4cute5tupleIJiiiiEEENS1_10collective13CollectiveMmaINS1_35MainloopSm100TmaUmmaWarpSpecializedILi18ELi2ELi4ENS5_IJNS4_1CILi1EEESB_SB_EEEEENS5_IJNSA_ILi64EEENSA_ILi32EEESE_EEENS_6half_tENS5_IJlSB_lEEESH_SI_NS4_8TiledMMAINS4_8MMA_AtomIJNS4_20SM100_MMA_F16BF16_SSISH_SH_fLi64ELi32ELNS4_4UMMA5MajorE0ELSN_0ELNSM_7ScaleInE0ELSO_0EEEEEENS4_6LayoutISC_NS5_IJNSA_ILi0EEESS_SS_EEEEENS5_IJNS4_10UnderscoreESV_SV_EEEEENS4_13SM90_TMA_LOADENS4_14ComposedLayoutINS4_7SwizzleILi3ELi4ELi3EEENS4_18smem_ptr_flag_bitsILi16EEENSR_INS5_IJNSA_ILi8EEESE_EEENS5_IJSE_SB_EEEEEEEvNS4_8identityESY_S18_vS19_EENS_8epilogue10collective18CollectiveEpilogueINS1B_23Sm100TmaWarpSpecializedILi2ELi1ELi16ELb1ELb0EEEJSG_NS5_IJNSR_ISE_SB_EENSR_ISF_SB_EEEEESH_SI_SH_SI_NS1B_6fusion15FusionCallbacksIS1F_NS1J_17LinearCombinationISH_fSH_fLNS_15FloatRoundStyleE2EEESG_S1I_JEEENS4_5SM1004TMEM4LOAD26SM100_TMEM_LOAD_16dp256b4xESY_NSZ_INS10_ILi2ELi4ELi3EEES13_NSR_INS5_IJS14_SF_EEENS5_IJSF_SB_EEEEEEENS4_17SM75_U32x4_LDSM_NENS4_14SM90_TMA_STOREES1X_NS4_17SM90_U32x4_STSM_NENS4_39AutoVectorizingCopyWithAssumedAlignmentILi128EEEEEEvvEEEEvNT_6ParamsE:
        .type           _ZN7cutlass13device_kernelINS_4gemm6kernel13GemmUniversalIN4cute5tupleIJiiiiEEENS1_10collective13CollectiveMmaINS1_35MainloopSm100TmaUmmaWarpSpecializedILi18ELi2ELi4ENS5_IJNS4_1CILi1EEESB_SB_EEEEENS5_IJNSA_ILi64EEENSA_ILi32EEESE_EEENS_6half_tENS5_IJlSB_lEEESH_SI_NS4_8TiledMMAINS4_8MMA_AtomIJNS4_20SM100_MMA_F16BF16_SSISH_SH_fLi64ELi32ELNS4_4UMMA5MajorE0ELSN_0ELNSM_7ScaleInE0ELSO_0EEEEEENS4_6LayoutISC_NS5_IJNSA_ILi0EEESS_SS_EEEEENS5_IJNS4_10UnderscoreESV_SV_EEEEENS4_13SM90_TMA_LOADENS4_14ComposedLayoutINS4_7SwizzleILi3ELi4ELi3EEENS4_18smem_ptr_flag_bitsILi16EEENSR_INS5_IJNSA_ILi8EEESE_EEENS5_IJSE_SB_EEEEEEEvNS4_8identityESY_S18_vS19_EENS_8epilogue10collective18CollectiveEpilogueINS1B_23Sm100TmaWarpSpecializedILi2ELi1ELi16ELb1ELb0EEEJSG_NS5_IJNSR_ISE_SB_EENSR_ISF_SB_EEEEESH_SI_SH_SI_NS1B_6fusion15FusionCallbacksIS1F_NS1J_17LinearCombinationISH_fSH_fLNS_15FloatRoundStyleE2EEESG_S1I_JEEENS4_5SM1004TMEM4LOAD26SM100_TMEM_LOAD_16dp256b4xESY_NSZ_INS10_ILi2ELi4ELi3EEES13_NSR_INS5_IJS14_SF_EEENS5_IJSF_SB_EEEEEEENS4_17SM75_U32x4_LDSM_NENS4_14SM90_TMA_STOREES1X_NS4_17SM90_U32x4_STSM_NENS4_39AutoVectorizingCopyWithAssumedAlignmentILi128EEEEEEvvEEEEvNT_6ParamsE,@function
        .size           _ZN7cutlass13device_kernelINS_4gemm6kernel13GemmUniversalIN4cute5tupleIJiiiiEEENS1_10collective13CollectiveMmaINS1_35MainloopSm100TmaUmmaWarpSpecializedILi18ELi2ELi4ENS5_IJNS4_1CILi1EEESB_SB_EEEEENS5_IJNSA_ILi64EEENSA_ILi32EEESE_EEENS_6half_tENS5_IJlSB_lEEESH_SI_NS4_8TiledMMAINS4_8MMA_AtomIJNS4_20SM100_MMA_F16BF16_SSISH_SH_fLi64ELi32ELNS4_4UMMA5MajorE0ELSN_0ELNSM_7ScaleInE0ELSO_0EEEEEENS4_6LayoutISC_NS5_IJNSA_ILi0EEESS_SS_EEEEENS5_IJNS4_10UnderscoreESV_SV_EEEEENS4_13SM90_TMA_LOADENS4_14ComposedLayoutINS4_7SwizzleILi3ELi4ELi3EEENS4_18smem_ptr_flag_bitsILi16EEENSR_INS5_IJNSA_ILi8EEESE_EEENS5_IJSE_SB_EEEEEEEvNS4_8identityESY_S18_vS19_EENS_8epilogue10collective18CollectiveEpilogueINS1B_23Sm100TmaWarpSpecializedILi2ELi1ELi16ELb1ELb0EEEJSG_NS5_IJNSR_ISE_SB_EENSR_ISF_SB_EEEEESH_SI_SH_SI_NS1B_6fusion15FusionCallbacksIS1F_NS1J_17LinearCombinationISH_fSH_fLNS_15FloatRoundStyleE2EEESG_S1I_JEEENS4_5SM1004TMEM4LOAD26SM100_TMEM_LOAD_16dp256b4xESY_NSZ_INS10_ILi2ELi4ELi3EEES13_NSR_INS5_IJS14_SF_EEENS5_IJSF_SB_EEEEEEENS4_17SM75_U32x4_LDSM_NENS4_14SM90_TMA_STOREES1X_NS4_17SM90_U32x4_STSM_NENS4_39AutoVectorizingCopyWithAssumedAlignmentILi128EEEEEEvvEEEEvNT_6ParamsE,(.L_x_180 - _ZN7cutlass13device_kernelINS_4gemm6kernel13GemmUniversalIN4cute5tupleIJiiiiEEENS1_10collective13CollectiveMmaINS1_35MainloopSm100TmaUmmaWarpSpecializedILi18ELi2ELi4ENS5_IJNS4_1CILi1EEESB_SB_EEEEENS5_IJNSA_ILi64EEENSA_ILi32EEESE_EEENS_6half_tENS5_IJlSB_lEEESH_SI_NS4_8TiledMMAINS4_8MMA_AtomIJNS4_20SM100_MMA_F16BF16_SSISH_SH_fLi64ELi32ELNS4_4UMMA5MajorE0ELSN_0ELNSM_7ScaleInE0ELSO_0EEEEEENS4_6LayoutISC_NS5_IJNSA_ILi0EEESS_SS_EEEEENS5_IJNS4_10UnderscoreESV_SV_EEEEENS4_13SM90_TMA_LOADENS4_14ComposedLayoutINS4_7SwizzleILi3ELi4ELi3EEENS4_18smem_ptr_flag_bitsILi16EEENSR_INS5_IJNSA_ILi8EEESE_EEENS5_IJSE_SB_EEEEEEEvNS4_8identityESY_S18_vS19_EENS_8epilogue10collective18CollectiveEpilogueINS1B_23Sm100TmaWarpSpecializedILi2ELi1ELi16ELb1ELb0EEEJSG_NS5_IJNSR_ISE_SB_EENSR_ISF_SB_EEEEESH_SI_SH_SI_NS1B_6fusion15FusionCallbacksIS1F_NS1J_17LinearCombinationISH_fSH_fLNS_15FloatRoundStyleE2EEESG_S1I_JEEENS4_5SM1004TMEM4LOAD26SM100_TMEM_LOAD_16dp256b4xESY_NSZ_INS10_ILi2ELi4ELi3EEES13_NSR_INS5_IJS14_SF_EEENS5_IJSF_SB_EEEEEEENS4_17SM75_U32x4_LDSM_NENS4_14SM90_TMA_STOREES1X_NS4_17SM90_U32x4_STSM_NENS4_39AutoVectorizingCopyWithAssumedAlignmentILi128EEEEEEvvEEEEvNT_6ParamsE)
        .other          _ZN7cutlass13device_kernelINS_4gemm6kernel13GemmUniversalIN4cute5tupleIJiiiiEEENS1_10collective13CollectiveMmaINS1_35MainloopSm100TmaUmmaWarpSpecializedILi18ELi2ELi4ENS5_IJNS4_1CILi1EEESB_SB_EEEEENS5_IJNSA_ILi64EEENSA_ILi32EEESE_EEENS_6half_tENS5_IJlSB_lEEESH_SI_NS4_8TiledMMAINS4_8MMA_AtomIJNS4_20SM100_MMA_F16BF16_SSISH_SH_fLi64ELi32ELNS4_4UMMA5MajorE0ELSN_0ELNSM_7ScaleInE0ELSO_0EEEEEENS4_6LayoutISC_NS5_IJNSA_ILi0EEESS_SS_EEEEENS5_IJNS4_10UnderscoreESV_SV_EEEEENS4_13SM90_TMA_LOADENS4_14ComposedLayoutINS4_7SwizzleILi3ELi4ELi3EEENS4_18smem_ptr_flag_bitsILi16EEENSR_INS5_IJNSA_ILi8EEESE_EEENS5_IJSE_SB_EEEEEEEvNS4_8identityESY_S18_vS19_EENS_8epilogue10collective18CollectiveEpilogueINS1B_23Sm100TmaWarpSpecializedILi2ELi1ELi16ELb1ELb0EEEJSG_NS5_IJNSR_ISE_SB_EENSR_ISF_SB_EEEEESH_SI_SH_SI_NS1B_6fusion15FusionCallbacksIS1F_NS1J_17LinearCombinationISH_fSH_fLNS_15FloatRoundStyleE2EEESG_S1I_JEEENS4_5SM1004TMEM4LOAD26SM100_TMEM_LOAD_16dp256b4xESY_NSZ_INS10_ILi2ELi4ELi3EEES13_NSR_INS5_IJS14_SF_EEENS5_IJSF_SB_EEEEEEENS4_17SM75_U32x4_LDSM_NENS4_14SM90_TMA_STOREES1X_NS4_17SM90_U32x4_STSM_NENS4_39AutoVectorizingCopyWithAssumedAlignmentILi128EEEEEEvvEEEEvNT_6ParamsE,@"STO_CUDA_ENTRY STV_DEFAULT"
_ZN7cutlass13device_kernelINS_4gemm6kernel13GemmUniversalIN4cute5tupleIJiiiiEEENS1_10collective13CollectiveMmaINS1_35MainloopSm100TmaUmmaWarpSpecializedILi18ELi2ELi4ENS5_IJNS4_1CILi1EEESB_SB_EEEEENS5_IJNSA_ILi64EEENSA_ILi32EEESE_EEENS_6half_tENS5_IJlSB_lEEESH_SI_NS4_8TiledMMAINS4_8MMA_AtomIJNS4_20SM100_MMA_F16BF16_SSISH_SH_fLi64ELi32ELNS4_4UMMA5MajorE0ELSN_0ELNSM_7ScaleInE0ELSO_0EEEEEENS4_6LayoutISC_NS5_IJNSA_ILi0EEESS_SS_EEEEENS5_IJNS4_10UnderscoreESV_SV_EEEEENS4_13SM90_TMA_LOADENS4_14ComposedLayoutINS4_7SwizzleILi3ELi4ELi3EEENS4_18smem_ptr_flag_bitsILi16EEENSR_INS5_IJNSA_ILi8EEESE_EEENS5_IJSE_SB_EEEEEEEvNS4_8identityESY_S18_vS19_EENS_8epilogue10collective18CollectiveEpilogueINS1B_23Sm100TmaWarpSpecializedILi2ELi1ELi16ELb1ELb0EEEJSG_NS5_IJNSR_ISE_SB_EENSR_ISF_SB_EEEEESH_SI_SH_SI_NS1B_6fusion15FusionCallbacksIS1F_NS1J_17LinearCombinationISH_fSH_fLNS_15FloatRoundStyleE2EEESG_S1I_JEEENS4_5SM1004TMEM4LOAD26SM100_TMEM_LOAD_16dp256b4xESY_NSZ_INS10_ILi2ELi4ELi3EEES13_NSR_INS5_IJS14_SF_EEENS5_IJSF_SB_EEEEEEENS4_17SM75_U32x4_LDSM_NENS4_14SM90_TMA_STOREES1X_NS4_17SM90_U32x4_STSM_NENS4_39AutoVectorizingCopyWithAssumedAlignmentILi128EEEEEEvvEEEEvNT_6ParamsE:
[----:B------:R-:W1:Y:S01]  /*0000*/  LDC R1, c[0x0][0x37c] ;  /* 0x0000df00ff017b82 */ /* 0x000e620000000800 */
[----:B------:R-:W2:Y:S01]  /*0010*/  S2R R86, SR_TID.X ;  /* 0x0000000000567919 */ /* 0x000ea20000002100 */
[----:B------:R-:W3:Y:S01]  /*0020*/  LDCU.64 UR4, c[0x0][0x890] ;  /* 0x00011200ff0477ac */ /* 0x000ee20008000a00 */
[----:B------:R-:W-:Y:S02]  /*0030*/  PRMT R70, RZ, 0x7610, R70 ;  /* 0x00007610ff467816 */ /* 0x000fe40000000046 */
[----:B------:R-:W-:Y:S01]  /*0040*/  ELECT P5, URZ, PT ;  /* 0x0000000000ff782f */ /* 0x000fe200038a0000 */
[----:B------:R-:W4:Y:S01]  /*0050*/  LDCU.64 UR40, c[0x0][0x358] ;  /* 0x00006b00ff2877ac */ /* 0x000f220008000a00 */
[----:B---3--:R-:W-:-:S04]  /*0060*/  UISETP.NE.U32.AND UP0, UPT, UR4, URZ, UPT ;  /* 0x000000ff0400728c */ /* 0x008fc8000bf05070 */
[----:B------:R-:W-:Y:S01]  /*0070*/  UISETP.NE.AND.EX UP0, UPT, UR5, URZ, UPT, UP0 ;  /* 0x000000ff0500728c */ /* 0x000fe2000bf05300 */
[----:B--2---:R-:W-:-:S05]  /*0080*/  SHF.R.U32.HI R75, RZ, 0x5, R86 ;  /* 0x00000005ff4b7819 */ /* 0x004fca0000011656 */
[----:B------:R-:W2:Y:S02]  /*0090*/  SHFL.IDX PT, R0, R75, RZ, 0x1f ;  /* 0x00001fff4b007589 */ /* 0x000ea400000e0000 */
[----:B--2---:R-:W-:Y:S01]  /*00a0*/  R2UR UR8, R0 ;  /* 0x00000000000872ca */ /* 0x004fe200000e0000 */
[----:B-1--4-:R-:W-:-:S14]  /*00b0*/  BRA.U UP0, `(.L_x_0) ;  /* 0x00000001002c7547 */ /* 0x012fdc000b800000 */
[----:B------:R-:W1:Y:S02]  /*00c0*/  LDCU.64 UR6, c[0x0][0x888] ;  /* 0x00011100ff0677ac */ /* 0x000e640008000a00 */
[----:B-1----:R-:W-:-:S04]  /*00d0*/  UISETP.NE.U32.AND UP0, UPT, UR6, URZ, UPT ;  /* 0x000000ff0600728c */ /* 0x002fc8000bf05070 */
[----:B------:R-:W-:-:S09]  /*00e0*/  UISETP.NE.AND.EX UP0, UPT, UR7, URZ, UPT, UP0 ;  /* 0x000000ff0700728c */ /* 0x000fd2000bf05300 */
[----:B------:R-:W-:Y:S05]  /*00f0*/  BRA.U !UP0, `(.L_x_1) ;  /* 0x0000000108107547 */ /* 0x000fea000b800000 */
[----:B------:R-:W1:Y:S02]  /*0100*/  LDC.64 R2, c[0x0][0x888] ;  /* 0x00022200ff027b82 */ /* 0x000e640000000a00 */
[----:B-1----:R1:W5:Y:S01]  /*0110*/  LDG.E R35, desc[UR40][R2.64] ;  /* 0x0000002802237981 */ /* 0x002362000c1e1900 */
[----:B------:R-:W-:Y:S01]  /*0120*/  HFMA2 R70, -RZ, RZ, 0, 5.9604644775390625e-08 ;  /* 0x00000001ff467431 */ /* 0x000fe200000001ff */
[----:B------:R-:W-:Y:S05]  /*0130*/  BRA `(.L_x_0) ;  /* 0x00000000000c7947 */ /* 0x000fea0003800000 */
.L_x_1:
[----:B------:R-:W1:Y:S01]  /*0140*/  LDCU UR6, c[0x0][0x880] ;  /* 0x00011000ff0677ac */ /* 0x000e620008000800 */
[----:B------:R-:W-:Y:S01]  /*0150*/  HFMA2 R70, -RZ, RZ, 0, 5.9604644775390625e-08 ;  /* 0x00000001ff467431 */ /* 0x000fe200000001ff */
[----:B-1----:R-:W-:-:S07]  /*0160*/  MOV R35, UR6 ;  /* 0x0000000600237c02 */ /* 0x002fce0008000f00 */
.L_x_0:
[----:B------:R-:W2:Y:S02]  /*0170*/  LDCU.64 UR6, c[0x0][0x8b0] ;  /* 0x00011600ff0677ac */ /* 0x000ea40008000a00 */
[----:B--2---:R-:W-:-:S04]  /*0180*/  UISETP.NE.U32.AND UP0, UPT, UR6, URZ, UPT ;  /* 0x000000ff0600728c */ /* 0x004fc8000bf05070 */
[----:B------:R-:W-:-:S09]  /*0190*/  UISETP.NE.AND.EX UP0, UPT, UR7, URZ, UPT, UP0 ;  /* 0x000000ff0700728c */ /* 0x000fd2000bf05300 */
[----:B------:R-:W-:Y:S05]  /*01a0*/  BRA.U UP0, `(.L_x_2) ;  /* 0x0000000100247547 */ /* 0x000fea000b800000 */
[----:B------:R-:W2:Y:S02]  /*01b0*/  LDCU.64 UR6, c[0x0][0x8a8] ;  /* 0x00011500ff0677ac */ /* 0x000ea40008000a00 */
[----:B--2---:R-:W-:-:S04]  /*01c0*/  UISETP.NE.U32.AND UP0, UPT, UR6, URZ, UPT ;  /* 0x000000ff0600728c */ /* 0x004fc8000bf05070 */
[----:B------:R-:W-:-:S09]  /*01d0*/  UISETP.NE.AND.EX UP0, UPT, UR7, URZ, UPT, UP0 ;  /* 0x000000ff0700728c */ /* 0x000fd2000bf05300 */
[----:B------:R-:W-:Y:S05]  /*01e0*/  BRA.U !UP0, `(.L_x_3) ;  /* 0x00000001080c7547 */ /* 0x000fea000b800000 */
[----:B-1----:R-:W1:Y:S02]  /*01f0*/  LDC.64 R2, c[0x0][0x8a8] ;  /* 0x00022a00ff027b82 */ /* 0x002e640000000a00 */
[----:B-1----:R2:W5:Y:S01]  /*0200*/  LDG.E R33, desc[UR40][R2.64] ;  /* 0x0000002802217981 */ /* 0x002562000c1e1900 */
[----:B------:R-:W-:Y:S05]  /*0210*/  BRA `(.L_x_2) ;  /* 0x0000000000087947 */ /* 0x000fea0003800000 */
.L_x_3:
[----:B------:R-:W2:Y:S02]  /*0220*/  LDCU UR6, c[0x0][0x8a0] ;  /* 0x00011400ff0677ac */ /* 0x000ea40008000800 */
[----:B--2---:R-:W-:Y:S02]  /*0230*/  MOV R33, UR6 ;  /* 0x0000000600217c02 */ /* 0x004fe40008000f00 */
.L_x_2:
[----:B------:R-:W-:Y:S01]  /*0240*/  IMAD.U32 R0, RZ, RZ, UR8 ;  /* 0x00000008ff007e24 */ /* 0x000fe2000f8e00ff */
[----:B------:R-:W-:Y:S04]  /*0250*/  BSSY.RECONVERGENT B0, `(.L_x_4) ;  /* 0x000000c000007945 */ /* 0x000fe80003800200 */
[C---:B------:R-:W-:Y:S02]  /*0260*/  ISETP.NE.OR P1, PT, R0.reuse, 0x1, !P5 ;  /* 0x000000010000780c */ /* 0x040fe40006f25670 */
[----:B------:R-:W-:-:S11]  /*0270*/  ISETP.NE.OR P0, PT, R0, 0x3, !P5 ;  /* 0x000000030000780c */ /* 0x000fd60006f05670 */
[----:B------:R-:W-:Y:S05]  /*0280*/  @P1 BRA `(.L_x_5) ;  /* 0x0000000000201947 */ /* 0x000fea0003800000 */
[----:B------:R-:W3:Y:S02]  /*0290*/  LDCU.64 UR6, c[0x0][0x348] ;  /* 0x00006900ff0677ac */ /* 0x000ee40008000a00 */
[----:B---3--:R-:W-:Y:S02]  /*02a0*/  UIADD3 UR10, UP1, UPT, UR6, 0x80, URZ ;  /* 0x00000080060a7890 */ /* 0x008fe4000ff3e0ff */
[----:B------:R-:W-:Y:S02]  /*02b0*/  UIADD3 UR6, UP0, UPT, UR6, 0x180, URZ ;  /* 0x0000018006067890 */ /* 0x000fe4000ff1e0ff */
[----:B------:R-:W-:Y:S02]  /*02c0*/  UIADD3.X UR11, UPT, UPT, URZ, UR7, URZ, UP1, !UPT ;  /* 0x00000007ff0b7290 */ /* 0x000fe40008ffe4ff */
[----:B------:R-:W-:-:S07]  /*02d0*/  UIADD3.X UR7, UPT, UPT, URZ, UR7, URZ, UP0, !UPT ;  /* 0x00000007ff077290 */ /* 0x000fce00087fe4ff */
[----:B------:R3:W-:Y:S02]  /*02e0*/  UTMACCTL.PF [UR10] ;  /* 0x000000000a0079b9 */ /* 0x0007e40008040000 */
[----:B------:R3:W-:Y:S02]  /*02f0*/  UTMACCTL.PF [UR6] ;  /* 0x00000000060079b9 */ /* 0x0007e40008040000 */
[----:B---3--:R-:W-:Y:S01]  /*0300*/  NOP ;  /* 0x0000000000007918 */ /* 0x008fe20000000000 */
.L_x_5:
[----:B------:R-:W-:Y:S05]  /*0310*/  BSYNC.RECONVERGENT B0 ;  /* 0x0000000000007941 */ /* 0x000fea0003800200 */
.L_x_4:
[----:B------:R-:W-:Y:S04]  /*0320*/  BSSY.RECONVERGENT B0, `(.L_x_6) ;  /* 0x000000a000007945 */ /* 0x000fe80003800200 */
        /* <DEDUP_REMOVED lines=9> */
.L_x_7:
[----:B------:R-:W-:Y:S05]  /*03c0*/  BSYNC.RECONVERGENT B0 ;  /* 0x0000000000007941 */ /* 0x000fea0003800200 */
.L_x_6:
[----:B------:R-:W3:Y:S01]  /*03d0*/  LDCU.64 UR6, c[0x0][0x888] ;  /* 0x00011100ff0677ac */ /* 0x000ee20008000a00 */
[----:B------:R-:W-:Y:S02]  /*03e0*/  UISETP.EQ.U32.AND UP1, UPT, UR4, URZ, UPT ;  /* 0x000000ff0400728c */ /* 0x000fe4000bf22070 */
[----:B------:R-:W-:Y:S02]  /*03f0*/  UPLOP3.LUT UP2, UPT, UPT, UPT, UPT, 0x80, 0x8 ;  /* 0x000000000008789c */ /* 0x000fe40003f4f070 */
[----:B---3--:R-:W-:-:S04]  /*0400*/  UISETP.NE.U32.AND UP0, UPT, UR6, URZ, UPT ;  /* 0x000000ff0600728c */ /* 0x008fc8000bf05070 */
[----:B------:R-:W-:-:S04]  /*0410*/  UISETP.NE.AND.EX UP0, UPT, UR7, URZ, UPT, UP0 ;  /* 0x000000ff0700728c */ /* 0x000fc8000bf05300 */
[----:B------:R-:W-:-:S04]  /*0420*/  UISETP.EQ.OR.EX UP3, UPT, UR5, URZ, !UP0, UP1 ;  /* 0x000000ff0500728c */ /* 0x000fc8000c762710 */
[----:B------:R-:W-:-:S05]  /*0430*/  UP2UR UR46, UPR, URZ, 0x8 ;  /* 0x00000008ff2e7883 */ /* 0x000fca0008000000 */
[----:B------:R-:W-:Y:S07]  /*0440*/  BRA.U !UP3, `(.L_x_8) ;  /* 0x000000010b207547 */ /* 0x000fee000b800000 */
[----:B------:R-:W-:Y:S01]  /*0450*/  UISETP.NE.U32.AND UP2, UPT, UR4, URZ, UPT ;  /* 0x000000ff0400728c */ /* 0x000fe2000bf45070 */
[----:B-----5:R-:W-:Y:S01]  /*0460*/  FSETP.NEU.AND P0, PT, R35, RZ, PT ;  /* 0x000000ff2300720b */ /* 0x020fe20003f0d000 */
[----:B------:R-:W-:Y:S02]  /*0470*/  USEL UR4, URZ, 0xffffffff, UP0 ;  /* 0xffffffffff047887 */ /* 0x000fe40008000000 */
[----:B------:R-:W-:-:S10]  /*0480*/  UISETP.NE.AND.EX UP2, UPT, UR5, URZ, UPT, UP2 ;  /* 0x000000ff0500728c */ /* 0x000fd4000bf45320 */
[----:B------:R-:W-:Y:S01]  /*0490*/  VOTEU.ANY UP1, P0 ;  /* 0x0000000000ff7886 */ /* 0x000fe20000020100 */
[----:B------:R-:W-:-:S04]  /*04a0*/  @!UP2 USEL UR4, URZ, 0xffffffff, UP1 ;  /* 0xffffffffff04a887 */ /* 0x000fc80008800000 */
[----:B------:R-:W-:-:S04]  /*04b0*/  ULOP3.LUT UR4, UR4, 0x1, URZ, 0xc0, !UPT ;  /* 0x0000000104047892 */ /* 0x000fc8000f8ec0ff */
[----:B------:R-:W-:-:S11]  /*04c0*/  UISETP.NE.U32.AND UP2, UPT, UR4, 0x1, UPT ;  /* 0x000000010400788c */ /* 0x000fd6000bf45070 */
.L_x_8:
[----:B-12---:R-:W1:Y:S01]  /*04d0*/  SHFL.IDX PT, R2, R75, RZ, 0x1f ;  /* 0x00001fff4b027589 */ /* 0x006e6200000e0000 */
[----:B------:R-:W-:-:S04]  /*04e0*/  UISETP.NE.AND UP1, UPT, UR8, 0x2, UPT ;  /* 0x000000020800788c */ /* 0x000fc8000bf25270 */
[----:B------:R-:W-:Y:S01]  /*04f0*/  USEL UR6, URZ, 0x1, UP1 ;  /* 0x00000001ff067887 */ /* 0x000fe20008800000 */
[----:B-1----:R-:W-:-:S13]  /*0500*/  ISETP.NE.AND P0, PT, R2, RZ, PT ;  /* 0x000000ff0200720c */ /* 0x002fda0003f05270 */
[----:B------:R-:W-:Y:S05]  /*0510*/  @P0 BRA `(.L_x_9) ;  /* 0x0000000000c40947 */ /* 0x000fea0003800000 */
[----:B------:R-:W-:Y:S01]  /*0520*/  ELECT P0, URZ, PT ;  /* 0x0000000000ff782f */ /* 0x000fe20003800000 */
[----:B------:R-:W-:-:S12]  /*0530*/  BSSY.RECONVERGENT B0, `(.L_x_9) ;  /* 0x000002f000007945 */ /* 0x000fd80003800200 */
[----:B------:R-:W-:Y:S05]  /*0540*/  @!P0 BRA `(.L_x_10) ;  /* 0x0000000000b48947 */ /* 0x000fea0003800000 */
[----:B------:R-:W1:Y:S01]  /*0550*/  S2UR UR5, SR_CgaCtaId ;  /* 0x00000000000579c3 */ /* 0x000e620000008800 */
[----:B------:R-:W-:Y:S01]  /*0560*/  UMOV UR7, 0x400 ;  /* 0x0000040000077882 */ /* 0x000fe20000000000 */
[----:B------:R-:W-:Y:S02]  /*0570*/  UMOV UR4, 0x1 ;  /* 0x0000000100047882 */ /* 0x000fe40000000000 */
[----:B------:R-:W-:-:S04]  /*0580*/  UIADD3 UR10, UPT, UPT, -UR4, 0x100000, URZ ;  /* 0x00100000040a7890 */ /* 0x000fc8000fffe1ff */
[----:B------:R-:W-:Y:S02]  /*0590*/  USHF.L.U32 UR11, UR10, 0xb, URZ ;  /* 0x0000000b0a0b7899 */ /* 0x000fe400080006ff */
[----:B------:R-:W-:Y:S02]  /*05a0*/  USHF.L.U32 UR10, UR10, 0x1, URZ ;  /* 0x000000010a0a7899 */ /* 0x000fe400080006ff */
[----:B-1----:R-:W-:Y:S01]  /*05b0*/  ULEA UR5, UR5, UR7, 0x18 ;  /* 0x0000000705057291 */ /* 0x002fe2000f8ec0ff */
[----:B------:R-:W1:Y:S11]  /*05c0*/  FENCE.VIEW.ASYNC.S ;  /* 0x00000000000073c6 */ /* 0x000e760000000000 */
[----:B-1----:R1:W2:Y:S01]  /*05d0*/  SYNCS.EXCH.64 URZ, [UR5], UR10 ;  /* 0x0000000a05ff75b2 */ /* 0x0022a20008000100 */
[----:B------:R1:W3:Y:S01]  /*05e0*/  SYNCS.EXCH.64 URZ, [UR5+0x90], UR10 ;  /* 0x0000900a05ff75b2 */ /* 0x0002e20008000100 */
[----:B------:R1:W4:Y:S01]  /*05f0*/  SYNCS.EXCH.64 URZ, [UR5+0x8], UR10 ;  /* 0x0000080a05ff75b2 */ /* 0x0003220008000100 */
[----:B------:R1:W1:Y:S01]  /*0600*/  SYNCS.EXCH.64 URZ, [UR5+0x98], UR10 ;  /* 0x0000980a05ff75b2 */ /* 0x0002620008000100 */
        /* <DEDUP_REMOVED lines=32> */
[----:B--234-:R-:W-:Y:S01]  /*0810*/  NOP ;  /* 0x0000000000007918 */ /* 0x01cfe20000000000 */
.L_x_10:
[----:B-1----:R-:W-:Y:S05]  /*0820*/  BSYNC.RECONVERGENT B0 ;  /* 0x0000000000007941 */ /* 0x002fea0003800200 */
.L_x_9:
[----:B------:R-:W1:Y:S01]  /*0830*/  SHFL.IDX PT, R2, R75, RZ, 0x1f ;  /* 0x00001fff4b027589 */ /* 0x000e6200000e0000 */
[----:B------:R-:W-:Y:S01]  /*0840*/  NOP ;  /* 0x0000000000007918 */ /* 0x000fe20000000000 */
[----:B-1----:R-:W-:-:S13]  /*0850*/  ISETP.NE.AND P0, PT, R2, 0x1, PT ;  /* 0x000000010200780c */ /* 0x002fda0003f05270 */
[----:B------:R-:W-:Y:S05]  /*0860*/  @P0 BRA `(.L_x_11) ;  /* 0x0000000000480947 */ /* 0x000fea0003800000 */
[----:B------:R-:W1:Y:S01]  /*0870*/  S2UR UR7, SR_CgaCtaId ;  /* 0x00000000000779c3 */ /* 0x000e620000008800 */
[----:B------:R-:W-:Y:S01]  /*0880*/  UMOV UR9, 0x400 ;  /* 0x0000040000097882 */ /* 0x000fe20000000000 */
[----:B------:R-:W-:Y:S01]  /*0890*/  UMOV UR5, 0x20 ;  /* 0x0000002000057882 */ /* 0x000fe20000000000 */
[----:B------:R-:W-:Y:S01]  /*08a0*/  UMOV UR4, 0x80 ;  /* 0x0000008000047882 */ /* 0x000fe20000000000 */
[----:B------:R-:W-:-:S04]  /*08b0*/  UIADD3 UR10, UPT, UPT, -UR5, 0x100000, URZ ;  /* 0x00100000050a7890 */ /* 0x000fc8000fffe1ff */
[----:B------:R-:W-:Y:S02]  /*08c0*/  USHF.L.U32 UR11, UR10, 0xb, URZ ;  /* 0x0000000b0a0b7899 */ /* 0x000fe400080006ff */
[----:B------:R-:W-:Y:S02]  /*08d0*/  USHF.L.U32 UR10, UR10, 0x1, URZ ;  /* 0x000000010a0a7899 */ /* 0x000fe400080006ff */
[----:B------:R-:W-:-:S04]  /*08e0*/  UIADD3 UR4, UPT, UPT, -UR4, 0x100000, URZ ;  /* 0x0010000004047890 */ /* 0x000fc8000fffe1ff */
[----:B------:R-:W-:Y:S02]  /*08f0*/  USHF.L.U32 UR5, UR4, 0xb, URZ ;  /* 0x0000000b04057899 */ /* 0x000fe400080006ff */
[----:B------:R-:W-:Y:S01]  /*0900*/  USHF.L.U32 UR4, UR4, 0x1, URZ ;  /* 0x0000000104047899 */ /* 0x000fe200080006ff */
[----:B------:R-:W-:Y:S01]  /*0910*/  ELECT P0, URZ, PT ;  /* 0x0000000000ff782f */ /* 0x000fe20003800000 */
[----:B-1----:R-:W-:Y:S01]  /*0920*/  ULEA UR7, UR7, UR9, 0x18 ;  /* 0x0000000907077291 */ /* 0x002fe2000f8ec0ff */
[----:B------:R-:W1:Y:S11]  /*0930*/  FENCE.VIEW.ASYNC.S ;  /* 0x00000000000073c6 */ /* 0x000e760000000000 */
[----:B-1----:R1:W2:Y:S01]  /*0940*/  SYNCS.EXCH.64 URZ, [UR7+0x120], UR10 ;  /* 0x0001200a07ff75b2 */ /* 0x0022a20008000100 */
[----:B------:R1:W3:Y:S01]  /*0950*/  SYNCS.EXCH.64 URZ, [UR7+0x130], UR4 ;  /* 0x0001300407ff75b2 */ /* 0x0002e20008000100 */
[----:B------:R1:W4:Y:S01]  /*0960*/  SYNCS.EXCH.64 URZ, [UR7+0x128], UR10 ;  /* 0x0001280a07ff75b2 */ /* 0x0003220008000100 */
[----:B------:R1:W1:Y:S01]  /*0970*/  SYNCS.EXCH.64 URZ, [UR7+0x138], UR4 ;  /* 0x0001380407ff75b2 */ /* 0x0002620008000100 */
[----:B------:R-:W-:Y:S01]  /*0980*/  NOP ;  /* 0x0000000000007918 */ /* 0x000fe20000000000 */
.L_x_11:
[----:B------:R-:W2:Y:S01]  /*0990*/  SHFL.IDX PT, R2, R75, RZ, 0x1f ;  /* 0x00001fff4b027589 */ /* 0x000ea200000e0000 */
[----:B------:R-:W-:Y:S01]  /*09a0*/  NOP ;  /* 0x0000000000007918 */ /* 0x000fe20000000000 */
[----:B--2---:R-:W-:-:S13]  /*09b0*/  ISETP.NE.AND P0, PT, R2, 0x3, PT ;  /* 0x000000030200780c */ /* 0x004fda0003f05270 */
[----:B------:R-:W-:Y:S05]  /*09c0*/  @P0 BRA `(.L_x_12) ;  /* 0x0000000000300947 */ /* 0x000fea0003800000 */
[----:B-1----:R-:W1:Y:S01]  /*09d0*/  S2UR UR5, SR_CgaCtaId ;  /* 0x00000000000579c3 */ /* 0x002e620000008800 */
[----:B------:R-:W-:Y:S01]  /*09e0*/  UMOV UR7, 0x400 ;  /* 0x0000040000077882 */ /* 0x000fe20000000000 */
[----:B------:R-:W-:Y:S01]  /*09f0*/  UMOV UR4, 0x20 ;  /* 0x0000002000047882 */ /* 0x000fe20000000000 */
[----:B------:R-:W-:Y:S01]  /*0a00*/  ELECT P0, URZ, PT ;  /* 0x0000000000ff782f */ /* 0x000fe20003800000 */
[----:B------:R-:W-:-:S04]  /*0a10*/  UIADD3 UR10, UPT, UPT, -UR4, 0x100000, URZ ;  /* 0x00100000040a7890 */ /* 0x000fc8000fffe1ff */
[----:B------:R-:W-:Y:S02]  /*0a20*/  USHF.L.U32 UR11, UR10, 0xb, URZ ;  /* 0x0000000b0a0b7899 */ /* 0x000fe400080006ff */
[----:B------:R-:W-:Y:S02]  /*0a30*/  USHF.L.U32 UR10, UR10, 0x1, URZ ;  /* 0x000000010a0a7899 */ /* 0x000fe400080006ff */
[----:B-1----:R-:W-:Y:S01]  /*0a40*/  ULEA UR5, UR5, UR7, 0x18 ;  /* 0x0000000705057291 */ /* 0x002fe2000f8ec0ff */
[----:B------:R-:W1:Y:S11]  /*0a50*/  FENCE.VIEW.ASYNC.S ;  /* 0x00000000000073c6 */ /* 0x000e760000000000 */
[----:B-1----:R2:W1:Y:S01]  /*0a60*/  SYNCS.EXCH.64 URZ, [UR5+0x140], UR10 ;  /* 0x0001400a05ff75b2 */ /* 0x0024620008000100 */
[----:B------:R2:W1:Y:S02]  /*0a70*/  SYNCS.EXCH.64 URZ, [UR5+0x148], UR10 ;  /* 0x0001480a05ff75b2 */ /* 0x0004640008000100 */
[----:B--2---:R-:W-:Y:S01]  /*0a80*/  NOP ;  /* 0x0000000000007918 */ /* 0x004fe20000000000 */
.L_x_12:
[----:B------:R-:W2:Y:S01]  /*0a90*/  SHFL.IDX PT, R2, R75, RZ, 0x1f ;  /* 0x00001fff4b027589 */ /* 0x000ea200000e0000 */
[----:B------:R-:W-:Y:S01]  /*0aa0*/  NOP ;  /* 0x0000000000007918 */ /* 0x000fe20000000000 */
[----:B--2---:R-:W-:-:S13]  /*0ab0*/  ISETP.NE.AND P0, PT, R2, 0x4, PT ;  /* 0x000000040200780c */ /* 0x004fda0003f05270 */
[----:B------:R-:W-:Y:S05]  /*0ac0*/  @P0 BRA `(.L_x_13) ;  /* 0x00000000004c0947 */ /* 0x000fea0003800000 */
[----:B-1----:R-:W1:Y:S01]  /*0ad0*/  S2UR UR5, SR_CgaCtaId ;  /* 0x00000000000579c3 */ /* 0x002e620000008800 */
[----:B------:R-:W-:Y:S01]  /*0ae0*/  UMOV UR9, 0x100 ;  /* 0x0000010000097882 */ /* 0x000fe20000000000 */
[----:B------:R-:W-:Y:S01]  /*0af0*/  UMOV UR7, 0x400 ;  /* 0x0000040000077882 */ /* 0x000fe20000000000 */
[----:B------:R-:W-:Y:S01]  /*0b00*/  USEL UR9, UR9, 0xe0, UP2 ;  /* 0x000000e009097887 */ /* 0x000fe20009000000 */
[----:B------:R-:W-:Y:S01]  /*0b10*/  UMOV UR4, 0x1 ;  /* 0x0000000100047882 */ /* 0x000fe20000000000 */
[----:B------:R-:W-:Y:S01]  /*0b20*/  ELECT P0, URZ, PT ;  /* 0x0000000000ff782f */ /* 0x000fe20003800000 */
[----:B------:R-:W-:-:S04]  /*0b30*/  UIADD3 UR10, UPT, UPT, -UR4, 0x100000, URZ ;  /* 0x00100000040a7890 */ /* 0x000fc8000fffe1ff */
[----:B------:R-:W-:Y:S02]  /*0b40*/  USHF.L.U32 UR11, UR10, 0xb, URZ ;  /* 0x0000000b0a0b7899 */ /* 0x000fe400080006ff */
[----:B------:R-:W-:Y:S02]  /*0b50*/  USHF.L.U32 UR10, UR10, 0x1, URZ ;  /* 0x000000010a0a7899 */ /* 0x000fe400080006ff */
[----:B------:R-:W-:-:S04]  /*0b60*/  UIADD3 UR12, UPT, UPT, -UR9, 0x100000, URZ ;  /* 0x00100000090c7890 */ /* 0x000fc8000fffe1ff */
[----:B------:R-:W-:Y:S02]  /*0b70*/  USHF.L.U32 UR13, UR12, 0xb, URZ ;  /* 0x0000000b0c0d7899 */ /* 0x000fe400080006ff */
[----:B------:R-:W-:Y:S02]  /*0b80*/  USHF.L.U32 UR12, UR12, 0x1, URZ ;  /* 0x000000010c0c7899 */ /* 0x000fe400080006ff */
[----:B-1----:R-:W-:Y:S01]  /*0b90*/  ULEA UR5, UR5, UR7, 0x18 ;  /* 0x0000000705057291 */ /* 0x002fe2000f8ec0ff */
[----:B------:R-:W1:Y:S11]  /*0ba0*/  FENCE.VIEW.ASYNC.S ;  /* 0x00000000000073c6 */ /* 0x000e760000000000 */
[----:B-1----:R2:W1:Y:S01]  /*0bb0*/  SYNCS.EXCH.64 URZ, [UR5+0x150], UR10 ;  /* 0x0001500a05ff75b2 */ /* 0x0024620008000100 */
[----:B------:R2:W1:Y:S01]  /*0bc0*/  SYNCS.EXCH.64 URZ, [UR5+0x160], UR12 ;  /* 0x0001600c05ff75b2 */ /* 0x0004620008000100 */
[----:B------:R2:W1:Y:S01]  /*0bd0*/  SYNCS.EXCH.64 URZ, [UR5+0x158], UR10 ;  /* 0x0001580a05ff75b2 */ /* 0x0004620008000100 */
[----:B------:R2:W1:Y:S02]  /*0be0*/  SYNCS.EXCH.64 URZ, [UR5+0x168], UR12 ;  /* 0x0001680c05ff75b2 */ /* 0x0004640008000100 */
[----:B--2---:R-:W-:Y:S01]  /*0bf0*/  NOP ;  /* 0x0000000000007918 */ /* 0x004fe20000000000 */
.L_x_13:
[----:B------:R-:W2:Y:S01]  /*0c00*/  SHFL.IDX PT, R2, R75, RZ, 0x1f ;  /* 0x00001fff4b027589 */ /* 0x000ea200000e0000 */
[----:B------:R-:W-:Y:S01]  /*0c10*/  NOP ;  /* 0x0000000000007918 */ /* 0x000fe20000000000 */
[----:B--2---:R-:W-:-:S13]  /*0c20*/  ISETP.NE.AND P0, PT, R2, 0x5, PT ;  /* 0x000000050200780c */ /* 0x004fda0003f05270 */
[----:B------:R-:W-:Y:S05]  /*0c30*/  @P0 BRA `(.L_x_14) ;  /* 0x0000000000580947 */ /* 0x000fea0003800000 */
[----:B-1----:R-:W1:Y:S01]  /*0c40*/  S2UR UR7, SR_CgaCtaId ;  /* 0x00000000000779c3 */ /* 0x002e620000008800 */
        /* <DEDUP_REMOVED lines=12> */
[----:B-1----:R2:W1:Y:S01]  /*0d10*/  SYNCS.EXCH.64 URZ, [UR7+0x170], UR10 ;  /* 0x0001700a07ff75b2 */ /* 0x0024620008000100 */
[----:B------:R2:W1:Y:S01]  /*0d20*/  SYNCS.EXCH.64 URZ, [UR7+0x190], UR4 ;  /* 0x0001900407ff75b2 */ /* 0x0004620008000100 */
[----:B------:R2:W1:Y:S01]  /*0d30*/  SYNCS.EXCH.64 URZ, [UR7+0x178], UR10 ;  /* 0x0001780a07ff75b2 */ /* 0x0004620008000100 */
[----:B------:R2:W1:Y:S01]  /*0d40*/  SYNCS.EXCH.64 URZ, [UR7+0x198], UR4 ;  /* 0x0001980407ff75b2 */ /* 0x0004620008000100 */
[----:B------:R2:W1:Y:S01]  /*0d50*/  SYNCS.EXCH.64 URZ, [UR7+0x180], UR10 ;  /* 0x0001800a07ff75b2 */ /* 0x0004620008000100 */
[----:B------:R2:W1:Y:S01]  /*0d60*/  SYNCS.EXCH.64 URZ, [UR7+0x1a0], UR4 ;  /* 0x0001a00407ff75b2 */ /* 0x0004620008000100 */
[----:B------:R2:W1:Y:S01]  /*0d70*/  SYNCS.EXCH.64 URZ, [UR7+0x188], UR10 ;  /* 0x0001880a07ff75b2 */ /* 0x0004620008000100 */
[----:B------:R2:W1:Y:S02]  /*0d80*/  SYNCS.EXCH.64 URZ, [UR7+0x1a8], UR4 ;  /* 0x0001a80407ff75b2 */ /* 0x0004640008000100 */
[----:B--2---:R-:W-:Y:S01]  /*0d90*/  NOP ;  /* 0x0000000000007918 */ /* 0x004fe20000000000 */
.L_x_14:
        /* <DEDUP_REMOVED lines=18> */
.L_x_15:
[----:B-1----:R-:W1:Y:S01]  /*0ec0*/  S2UR UR5, SR_CTAID.X ;  /* 0x00000000000579c3 */ /* 0x002e620000002500 */
[----:B------:R-:W-:-:S05]  /*0ed0*/  CS2R.32 R69, SR_CgaSize ;  /* 0x0000000000457805 */ /* 0x000fca0000008a00 */
[----:B------:R-:W-:-:S05]  /*0ee0*/  IMAD R69, R69, -0xa0, RZ ;  /* 0xffffff6045457824 */ /* 0x000fca00078e02ff */
[----:B------:R-:W-:-:S14]  /*0ef0*/  R2UR UR9, R69 ;  /* 0x00000000450972ca */ /* 0x000fdc00000e0000 */
[----:B------:R-:W2:Y:S01]  /*0f00*/  LDCU UR9, c[0x0][UR9+0x2b0] ;  /* 0x00005600090977ac */ /* 0x000ea20008000800 */
[----:B------:R-:W-:Y:S01]  /*0f10*/  NOP ;  /* 0x0000000000007918 */ /* 0x000fe20000000000 */
[----:B------:R-:W-:-:S05]  /*0f20*/  CS2R.32 R69, SR_CgaSize ;  /* 0x0000000000457805 */ /* 0x000fca0000008a00 */
[----:B------:R-:W-:-:S05]  /*0f30*/  IMAD R69, R69, -0xa0, RZ ;  /* 0xffffff6045457824 */ /* 0x000fca00078e02ff */
[----:B------:R-:W-:-:S14]  /*0f40*/  R2UR UR7, R69 ;  /* 0x00000000450772ca */ /* 0x000fdc00000e0000 */
[----:B------:R-:W3:Y:S01]  /*0f50*/  LDCU UR7, c[0x0][UR7+0x2b4] ;  /* 0x00005680070777ac */ /* 0x000ee20008000800 */
[----:B------:R-:W4:Y:S08]  /*0f60*/  S2UR UR4, SR_CTAID.Y ;  /* 0x00000000000479c3 */ /* 0x000f300000002600 */
[----:B------:R-:W3:Y:S01]  /*0f70*/  LDC R9, c[0x0][0xb24] ;  /* 0x0002c900ff097b82 */ /* 0x000ee20000000800 */
[----:B-1----:R-:W-:-:S02]  /*0f80*/  I2FP.F32.U32 R4, UR5 ;  /* 0x0000000500047c45 */ /* 0x002fc40008201000 */
[----:B------:R-:W-:-:S05]  /*0f90*/  CS2R.32 R5, SR_CgaSize ;  /* 0x0000000000057805 */ /* 0x000fca0000008a00 */
[----:B------:R-:W-:-:S06]  /*0fa0*/  IMAD R5, R5, -0xa0, RZ ;  /* 0xffffff6005057824 */ /* 0x000fcc00078e02ff */
[----:B------:R-:W1:Y:S01]  /*0fb0*/  LDC R5, c[0x0][R5+0x2a0] ;  /* 0x0000a80005057b82 */ /* 0x000e620000000800 */
[----:B------:R-:W-:Y:S01]  /*0fc0*/  MOV R69, UR5 ;  /* 0x0000000500457c02 */ /* 0x000fe20008000f00 */
[----:B--2---:R-:W-:Y:S01]  /*0fd0*/  FMUL R4, R4, UR9 ;  /* 0x0000000904047c20 */ /* 0x004fe20008400000 */
[----:B----4-:R-:W-:Y:S02]  /*0fe0*/  I2FP.F32.U32 R2, UR4 ;  /* 0x0000000400027c45 */ /* 0x010fe40008201000 */
[----:B------:R-:W-:-:S05]  /*0ff0*/  CS2R.32 R3, SR_CgaSize ;  /* 0x0000000000037805 */ /* 0x000fca0000008a00 */
[----:B------:R-:W-:-:S06]  /*1000*/  IMAD R3, R3, -0xa0, RZ ;  /* 0xffffff6003037824 */ /* 0x000fcc00078e02ff */
[----:B------:R-:W2:Y:S01]  /*1010*/  LDC R3, c[0x0][R3+0x2a4] ;  /* 0x0000a90003037b82 */ /* 0x000ea20000000800 */
[----:B------:R-:W4:Y:S01]  /*1020*/  F2I.U32.TRUNC.NTZ R68, R4 ;  /* 0x0000000400447305 */ /* 0x000f22000020f000 */
[----:B------:R-:W-:Y:S01]  /*1030*/  MOV R63, UR4 ;  /* 0x00000004003f7c02 */ /* 0x000fe20008000f00 */
[----:B---3--:R-:W-:-:S05]  /*1040*/  FMUL R2, R2, UR7 ;  /* 0x0000000702027c20 */ /* 0x008fca0008400000 */
[----:B------:R-:W-:Y:S01]  /*1050*/  BAR.SYNC.DEFER_BLOCKING 0x0 ;  /* 0x0000000000007b1d */ /* 0x000fe20000010000 */
[----:B------:R-:W-:-:S05]  /*1060*/  ISETP.GE.AND P0, PT, R9, 0x1, PT ;  /* 0x000000010900780c */ /* 0x000fca0003f06270 */
[----:B------:R-:W3:Y:S02]  /*1070*/  F2I.U32.TRUNC.NTZ R62, R2 ;  /* 0x00000002003e7305 */ /* 0x000ee4000020f000 */
[----:B------:R-:W2:Y:S01]  /*1080*/  S2UR UR36, SR_CTAID.Z ;  /* 0x00000000002479c3 */ /* 0x000ea20000002700 */
[----:B----4-:R-:W-:-:S05]  /*1090*/  IADD3 R68, PT, PT, -R68, RZ, RZ ;  /* 0x000000ff44447210 */ /* 0x010fca0007ffe1ff */
[----:B-1----:R-:W-:Y:S01]  /*10a0*/  IMAD R68, R5, R68, UR5 ;  /* 0x0000000505447e24 */ /* 0x002fe2000f8e0244 */
[----:B---3--:R-:W-:-:S05]  /*10b0*/  IADD3 R62, PT, PT, -R62, RZ, RZ ;  /* 0x000000ff3e3e7210 */ /* 0x008fca0007ffe1ff */
[----:B--2---:R-:W-:Y:S01]  /*10c0*/  IMAD R62, R3, R62, UR4 ;  /* 0x00000004033e7e24 */ /* 0x004fe2000f8e023e */
[----:B------:R-:W-:Y:S06]  /*10d0*/  @!P0 BRA `(.L_x_16) ;  /* 0x0000000000b88947 */ /* 0x000fec0003800000 */
[----:B------:R-:W1:Y:S01]  /*10e0*/  LDC.64 R4, c[0x0][0xb18] ;  /* 0x0002c600ff047b82 */ /* 0x000e620000000a00 */
[----:B------:R-:W-:-:S07]  /*10f0*/  ISETP.NE.AND P0, PT, R9, 0x1, PT ;  /* 0x000000010900780c */ /* 0x000fce0003f05270 */
[----:B------:R-:W2:Y:S08]  /*1100*/  LDC R10, c[0x0][0xb0c] ;  /* 0x0002c300ff0a7b82 */ /* 0x000eb00000000800 */
[----:B------:R-:W3:Y:S08]  /*1110*/  LDC R11, c[0x0][0x370] ;  /* 0x0000dc00ff0b7b82 */ /* 0x000ef00000000800 */
[----:B------:R-:W4:Y:S01]  /*1120*/  LDC R12, c[0x0][0x374] ;  /* 0x0000dd00ff0c7b82 */ /* 0x000f220000000800 */
[----:B-1----:R-:W-:-:S07]  /*1130*/  ISETP.NE.AND P1, PT, R4, 0x1, PT ;  /* 0x000000010400780c */ /* 0x002fce0003f25270 */
[----:B------:R-:W3:Y:S01]  /*1140*/  LDC.64 R6, c[0x0][0xb10] ;  /* 0x0002c400ff067b82 */ /* 0x000ee20000000a00 */
[----:B--2---:R-:W-:-:S07]  /*1150*/  ISETP.NE.AND P2, PT, R10, 0x1, PT ;  /* 0x000000010a00780c */ /* 0x004fce0003f45270 */
[----:B------:R-:W1:Y:S08]  /*1160*/  LDC R8, c[0x0][0xb20] ;  /* 0x0002c800ff087b82 */ /* 0x000e700000000800 */
[----:B------:R-:W2:Y:S01]  /*1170*/  LDC.64 R2, c[0x0][0xb28] ;  /* 0x0002ca00ff027b82 */ /* 0x000ea20000000a00 */
[----:B----4-:R-:W-:-:S04]  /*1180*/  IMAD.HI.U32 R13, R12, R5, RZ ;  /* 0x000000050c0d7227 */ /* 0x010fc800078e00ff */
[----:B------:R-:W-:-:S04]  /*1190*/  IMAD.HI.U32 R5, R63, R5, RZ ;  /* 0x000000053f057227 */ /* 0x000fc800078e00ff */
[----:B---3--:R-:W-:-:S04]  /*11a0*/  IMAD.HI.U32 R14, R11, R6, RZ ;  /* 0x000000060b0e7227 */ /* 0x008fc800078e00ff */
[----:B------:R-:W-:Y:S01]  /*11b0*/  IMAD.HI.U32 R16, R69, R6, RZ ;  /* 0x0000000645107227 */ /* 0x000fe200078e00ff */
[-C--:B------:R-:W-:Y:S02]  /*11c0*/  @P2 SHF.R.U32.HI R11, RZ, R7.reuse, R14 ;  /* 0x00000007ff0b2219 */ /* 0x080fe4000001160e */
[-C--:B-1----:R-:W-:Y:S02]  /*11d0*/  @P1 SHF.R.U32.HI R12, RZ, R8.reuse, R13 ;  /* 0x00000008ff0c1219 */ /* 0x082fe4000001160d */
[----:B------:R-:W-:Y:S02]  /*11e0*/  SHF.R.U32.HI R8, RZ, R8, R5 ;  /* 0x00000008ff087219 */ /* 0x000fe40000011605 */
[----:B------:R-:W-:Y:S02]  /*11f0*/  SHF.R.U32.HI R16, RZ, R7, R16 ;  /* 0x00000007ff107219 */ /* 0x000fe40000011610 */
[----:B------:R-:W-:Y:S01]  /*1200*/  SEL R5, R63, R8, !P1 ;  /* 0x000000083f057207 */ /* 0x000fe20004800000 */
[----:B--2---:R-:W-:Y:S01]  /*1210*/  IMAD.HI.U32 R14, R12, R2, RZ ;  /* 0x000000020c0e7227 */ /* 0x004fe200078e00ff */
[----:B------:R-:W-:-:S03]  /*1220*/  SEL R7, R69, R16, !P2 ;  /* 0x0000001045077207 */ /* 0x000fc60005000000 */
[----:B------:R-:W-:Y:S01]  /*1230*/  IMAD.HI.U32 R6, R11, R2, RZ ;  /* 0x000000020b067227 */ /* 0x000fe200078e00ff */
[----:B------:R-:W-:-:S04]  /*1240*/  @P0 SHF.R.U32.HI R12, RZ, R3, R14 ;  /* 0x00000003ff0c0219 */ /* 0x000fc8000001160e */
[----:B------:R-:W-:Y:S01]  /*1250*/  @P0 SHF.R.U32.HI R11, RZ, R3, R6 ;  /* 0x00000003ff0b0219 */ /* 0x000fe20000011606 */
[----:B------:R-:W-:-:S04]  /*1260*/  IMAD R12, R12, R9, RZ ;  /* 0x000000090c0c7224 */ /* 0x000fc800078e02ff */
[----:B------:R-:W-:Y:S01]  /*1270*/  IMAD R6, R11, R9, RZ ;  /* 0x000000090b067224 */ /* 0x000fe200078e02ff */
[----:B------:R-:W-:-:S04]  /*1280*/  ISETP.GE.AND P1, PT, R5, R12, PT ;  /* 0x0000000c0500720c */ /* 0x000fc80003f26270 */
[----:B------:R-:W-:Y:S01]  /*1290*/  ISETP.GE.OR P1, PT, R7, R6, P1 ;  /* 0x000000060700720c */ /* 0x000fe20000f26670 */
[----:B------:R-:W-:-:S05]  /*12a0*/  IMAD.HI.U32 R6, R5, R2, RZ ;  /* 0x0000000205067227 */ /* 0x000fca00078e00ff */
[----:B------:R-:W-:-:S04]  /*12b0*/  SHF.R.U32.HI R6, RZ, R3, R6 ;  /* 0x00000003ff067219 */ /* 0x000fc80000011606 */
[----:B------:R-:W-:-:S03]  /*12c0*/  SEL R6, R5, R6, !P0 ;  /* 0x0000000605067207 */ /* 0x000fc60004000000 */
[----:B------:R-:W-:Y:S01]  /*12d0*/  @!P1 IMAD.HI.U32 R8, R7, R2, RZ ;  /* 0x0000000207089227 */ /* 0x000fe200078e00ff */
[----:B------:R-:W-:-:S04]  /*12e0*/  IADD3 R2, PT, PT, -R6, RZ, RZ ;  /* 0x000000ff06027210 */ /* 0x000fc80007ffe1ff */
[----:B------:R-:W-:Y:S01]  /*12f0*/  @!P1 SHF.R.U32.HI R8, RZ, R3, R8 ;  /* 0x00000003ff089219 */ /* 0x000fe20000011608 */
[----:B------:R-:W-:-:S03]  /*1300*/  IMAD R2, R9, R2, R5 ;  /* 0x0000000209027224 */ /* 0x000fc600078e0205 */
[----:B------:R-:W-:Y:S02]  /*1310*/  @!P1 SEL R3, R7, R8, !P0 ;  /* 0x0000000807039207 */ /* 0x000fe40004000000 */
[----:B------:R-:W-:-:S03]  /*1320*/  IADD3 R8, PT, PT, -R5, RZ, RZ ;  /* 0x000000ff05087210 */ /* 0x000fc60007ffe1ff */
[--C-:B------:R-:W-:Y:S02]  /*1330*/  @!P1 IMAD.IADD R6, R6, 0x1, -R3.reuse ;  /* 0x0000000106069824 */ /* 0x100fe400078e0a03 */
[----:B------:R-:W-:Y:S01]  /*1340*/  @!P1 IMAD R3, R2, R11, R3 ;  /* 0x0000000b02039224 */ /* 0x000fe200078e0203 */
[----:B------:R-:W-:Y:S01]  /*1350*/  IADD3 R2, PT, PT, -R7, RZ, RZ ;  /* 0x000000ff07027210 */ /* 0x000fe20007ffe1ff */
[----:B------:R-:W-:Y:S02]  /*1360*/  @!P1 IMAD R5, R6, R9, R7 ;  /* 0x0000000906059224 */ /* 0x000fe400078e0207 */
[----:B------:R-:W-:Y:S02]  /*1370*/  IMAD R8, R4, R8, R63 ;  /* 0x0000000804087224 */ /* 0x000fe400078e023f */
[----:B------:R-:W-:Y:S02]  /*1380*/  @!P1 IMAD.MOV.U32 R7, RZ, RZ, R3 ;  /* 0x000000ffff079224 */ /* 0x000fe400078e0003 */
[----:B------:R-:W-:-:S02]  /*1390*/  IMAD R2, R10, R2, R69 ;  /* 0x000000020a027224 */ /* 0x000fc400078e0245 */
[----:B------:R-:W-:Y:S02]  /*13a0*/  IMAD R63, R5, R4, R8 ;  /* 0x00000004053f7224 */ /* 0x000fe400078e0208 */
[----:B------:R-:W-:Y:S02]  /*13b0*/  IMAD R69, R7, R10, R2 ;  /* 0x0000000a07457224 */ /* 0x000fe400078e0202 */
.L_x_16:
[----:B------:R-:W1:Y:S01]  /*13c0*/  LDCU UR4, c[0x0][0xb30] ;  /* 0x00016600ff0477ac */ /* 0x000e620008000800 */
[----:B------:R-:W2:Y:S08]  /*13d0*/  S2UR UR37, SR_CgaCtaId ;  /* 0x00000000002579c3 */ /* 0x000eb00000008800 */
[----:B------:R-:W3:Y:S01]  /*13e0*/  LDC R26, c[0x0][0xb24] ;  /* 0x0002c900ff1a7b82 */ /* 0x000ee20000000800 */
[----:B-1----:R-:W-:-:S09]  /*13f0*/  UISETP.NE.AND UP1, UPT, UR4, 0x1, UPT ;  /* 0x000000010400788c */ /* 0x002fd2000bf25270 */
[----:B--2---:R-:W-:Y:S05]  /*1400*/  BRA.U UP1, `(.L_x_17) ;  /* 0x0000000101407547 */ /* 0x004fea000b800000 */
[----:B------:R-:W1:Y:S08]  /*1410*/  LDC.64 R4, c[0x0][0xb10] ;  /* 0x0002c400ff047b82 */ /* 0x000e700000000a00 */
[----:B------:R-:W2:Y:S08]  /*1420*/  LDC.64 R2, c[0x0][0xb18] ;  /* 0x0002c600ff027b82 */ /* 0x000eb00000000a00 */
[----:B------:R-:W4:Y:S08]  /*1430*/  LDC R6, c[0x0][0xb20] ;  /* 0x0002c800ff067b82 */ /* 0x000f300000000800 */
[----:B------:R-:W3:Y:S01]  /*1440*/  LDC R8, c[0x0][0xb0c] ;  /* 0x0002c300ff087b82 */ /* 0x000ee20000000800 */
[----:B-1----:R-:W-:-:S05]  /*1450*/  IMAD.HI.U32 R4, R69, R4, RZ ;  /* 0x0000000445047227 */ /* 0x002fca00078e00ff */
[----:B------:R-:W-:Y:S01]  /*1460*/  SHF.R.U32.HI R4, RZ, R5, R4 ;  /* 0x00000005ff047219 */ /* 0x000fe20000011604 */
[----:B--2---:R-:W-:Y:S01]  /*1470*/  IMAD.HI.U32 R3, R63, R3, RZ ;  /* 0x000000033f037227 */ /* 0x004fe200078e00ff */
[----:B------:R-:W-:-:S04]  /*1480*/  ISETP.NE.AND P0, PT, R2, 0x1, PT ;  /* 0x000000010200780c */ /* 0x000fc80003f05270 */
[----:B----4-:R-:W-:-:S04]  /*1490*/  SHF.R.U32.HI R6, RZ, R6, R3 ;  /* 0x00000006ff067219 */ /* 0x010fc80000011603 */
[----:B------:R-:W-:Y:S02]  /*14a0*/  SEL R3, R63, R6, !P0 ;  /* 0x000000063f037207 */ /* 0x000fe40004000000 */
[----:B---3--:R-:W-:-:S04]  /*14b0*/  ISETP.NE.AND P1, PT, R8, 0x1, PT ;  /* 0x000000010800780c */ /* 0x008fc80003f25270 */
[----:B------:R-:W-:-:S05]  /*14c0*/  SEL R4, R69, R4, !P1 ;  /* 0x0000000445047207 */ /* 0x000fca0004800000 */
[----:B------:R-:W-:Y:S02]  /*14d0*/  IMAD.IADD R5, R3, 0x1, -R4 ;  /* 0x0000000103057824 */ /* 0x000fe400078e0a04 */
[----:B------:R-:W-:Y:S02]  /*14e0*/  IMAD.IADD R3, R4, 0x1, -R3 ;  /* 0x0000000104037824 */ /* 0x000fe400078e0a03 */
[----:B------:R-:W-:Y:S02]  /*14f0*/  IMAD R69, R5, R8, R69 ;  /* 0x0000000805457224 */ /* 0x000fe400078e0245 */
[----:B------:R-:W-:-:S07]  /*1500*/  IMAD R63, R3, R2, R63 ;  /* 0x00000002033f7224 */ /* 0x000fce00078e023f */
.L_x_17:
[----:B------:R-:W-:Y:S01]  /*1510*/  BAR.SYNC.DEFER_BLOCKING 0x0 ;  /* 0x0000000000007b1d */ /* 0x000fe20000010000 */
[----:B------:R-:W-:Y:S01]  /*1520*/  UISETP.NE.AND UP1, UPT, UR8, 0x2, UPT ;  /* 0x000000020800788c */ /* 0x000fe2000bf25270 */
[----:B------:R-:W-:Y:S02]  /*1530*/  ISETP.NE.OR P5, PT, R0, 0x2, !P5 ;  /* 0x000000020000780c */ /* 0x000fe40006fa5670 */
[----:B------:R-:W-:-:S06]  /*1540*/  LOP3.LUT R2, R86, 0x1f, RZ, 0xc0, !PT ;  /* 0x0000001f56027812 */ /* 0x000fcc00078ec0ff */
[----:B------:R-:W-:Y:S05]  /*1550*/  BRA.U UP1, `(.L_x_18) ;  /* 0x0000001901587547 */ /* 0x000fea000b800000 */
[----:B------:R-:W1:Y:S01]  /*1560*/  LDCU UR13, c[0x0][0x38c] ;  /* 0x00007180ff0d77ac */ /* 0x000e620008000800 */
[----:B------:R-:W2:Y:S01]  /*1570*/  LDC R9, c[0x0][0x370] ;  /* 0x0000dc00ff097b82 */ /* 0x000ea20000000800 */
[----:B------:R-:W-:Y:S01]  /*1580*/  PLOP3.LUT P1, PT, PT, PT, UP2, 0x80, 0x8 ;  /* 0x000000000008781c */ /* 0x000fe20003f2f028 */
[----:B------:R-:W-:Y:S01]  /*1590*/  HFMA2 R12, -RZ, RZ, 0, 0 ;  /* 0x00000000ff0c7431 */ /* 0x000fe200000001ff */
[----:B------:R-:W-:Y:S01]  /*15a0*/  ISETP.EQ.OR P4, PT, R2, RZ, P5 ;  /* 0x000000ff0200720c */ /* 0x000fe20002f82670 */
[----:B------:R-:W-:Y:S01]  /*15b0*/  IMAD.MOV.U32 R15, RZ, RZ, 0x1 ;  /* 0x00000001ff0f7424 */ /* 0x000fe200078e00ff */
[----:B------:R-:W-:Y:S01]  /*15c0*/  PLOP3.LUT P1, PT, P1, PT, PT, 0x8, 0x80 ;  /* 0x000000000080781c */ /* 0x000fe20000f2e170 */
[----:B------:R-:W-:Y:S01]  /*15d0*/  IMAD.MOV.U32 R14, RZ, RZ, RZ ;  /* 0x000000ffff0e7224 */ /* 0x000fe200078e00ff */
[----:B------:R-:W-:Y:S01]  /*15e0*/  MOV R8, 0x1 ;  /* 0x0000000100087802 */ /* 0x000fe20000000f00 */
[----:B------:R-:W4:Y:S01]  /*15f0*/  LDC R0, c[0x0][0x374] ;  /* 0x0000dd00ff007b82 */ /* 0x000f220000000800 */
[----:B------:R-:W-:Y:S01]  /*1600*/  IMAD.MOV.U32 R10, RZ, RZ, RZ ;  /* 0x000000ffff0a7224 */ /* 0x000fe200078e00ff */
[----:B------:R-:W2:Y:S01]  /*1610*/  LDCU.64 UR22, c[0x0][0x348] ;  /* 0x00006900ff1677ac */ /* 0x000ea20008000a00 */
[----:B------:R-:W-:Y:S01]  /*1620*/  UMOV UR6, URZ ;  /* 0x000000ff00067c82 */ /* 0x000fe20008000000 */
[----:B-1----:R-:W-:-:S04]  /*1630*/  UIADD3 UR5, UPT, UPT, UR13, 0x3f, URZ ;  /* 0x0000003f0d057890 */ /* 0x002fc8000fffe0ff */
[----:B------:R-:W-:-:S04]  /*1640*/  USHF.R.S32.HI UR4, URZ, 0x1f, UR5 ;  /* 0x0000001fff047899 */ /* 0x000fc80008011405 */
[----:B------:R-:W-:-:S04]  /*1650*/  ULEA.HI UR4, UR4, UR5, URZ, 0x6 ;  /* 0x0000000504047291 */ /* 0x000fc8000f8f30ff */
[----:B------:R-:W-:Y:S02]  /*1660*/  USHF.R.S32.HI UR15, URZ, 0x6, UR4 ;  /* 0x00000006ff0f7899 */ /* 0x000fe40008011404 */
[----:B------:R-:W-:Y:S02]  /*1670*/  UIADD3 UR4, UPT, UPT, UR13, -0x1, URZ ;  /* 0xffffffff0d047890 */ /* 0x000fe4000fffe0ff */
[----:B------:R-:W-:Y:S02]  /*1680*/  UISETP.LT.U32.AND UP0, UPT, UR15, 0x12, UPT ;  /* 0x000000120f00788c */ /* 0x000fe4000bf01070 */
[----:B------:R-:W-:Y:S02]  /*1690*/  UISETP.GE.U32.AND UP1, UPT, UR4, -0x7f, UPT ;  /* 0xffffff810400788c */ /* 0x000fe4000bf26070 */
[----:B------:R-:W-:Y:S02]  /*16a0*/  USEL UR14, UR15, 0x12, UP0 ;  /* 0x000000120f0e7887 */ /* 0x000fe40008000000 */
[----:B------:R-:W-:-:S02]  /*16b0*/  UIADD3 UR13, UPT, UPT, UR13, 0x7e, URZ ;  /* 0x0000007e0d0d7890 */ /* 0x000fc4000fffe0ff */
[----:B------:R-:W-:Y:S02]  /*16c0*/  UIADD3 UR5, UPT, UPT, UR14, -0x1, URZ ;  /* 0xffffffff0e057890 */ /* 0x000fe4000fffe0ff */
[----:B------:R-:W-:-:S03]  /*16d0*/  UIADD3 UR7, UPT, UPT, UR15, -UR14, URZ ;  /* 0x8000000e0f077290 */ /* 0x000fc6000fffe0ff */
[----:B------:R-:W-:-:S04]  /*16e0*/  @UP1 UIADD3 UR5, UPT, UPT, UR14, URZ, URZ ;  /* 0x000000ff0e051290 */ /* 0x000fc8000fffe0ff */
[----:B--2---:R-:W-:-:S12]  /*16f0*/  UIADD3 UR5, UPT, UPT, UR5, 0x1, URZ ;  /* 0x0000000105057890 */ /* 0x004fd8000fffe0ff */
.L_x_36:
[----:B------:R-:W-:Y:S01]  /*1700*/  UISETP.NE.AND UP0, UPT, UR37, URZ, UPT ;  /* 0x000000ff2500728c */ /* 0x000fe2000bf05270 */
[----:B------:R-:W1:Y:S08]  /*1710*/  S2UR UR37, SR_CgaCtaId ;  /* 0x00000000002579c3 */ /* 0x000e700000008800 */
[----:B------:R-:W-:Y:S05]  /*1720*/  BRA.U UP0, `(.L_x_19) ;  /* 0x0000000100347547 */ /* 0x000fea000b800000 */
[----:B------:R-:W2:Y:S01]  /*1730*/  S2R R2, SR_CgaCtaId ;  /* 0x0000000000027919 */ /* 0x000ea20000008800 */
[----:B------:R-:W-:-:S04]  /*1740*/  MOV R3, 0x400 ;  /* 0x0000040000037802 */ /* 0x000fc80000000f00 */
[----:B--2---:R-:W-:Y:S02]  /*1750*/  LEA R3, R2, R3, 0x18 ;  /* 0x0000000302037211 */ /* 0x004fe400078ec0ff */
[----:B------:R-:W-:-:S03]  /*1760*/  SHF.L.U32 R2, R8, 0x1f, RZ ;  /* 0x0000001f08027819 */ /* 0x000fc600000006ff */
[----:B------:R-:W-:-:S04]  /*1770*/  IMAD R3, R10, 0x8, R3 ;  /* 0x000000080a037824 */ /* 0x000fc800078e0203 */
[----:B------:R-:W2:Y:S02]  /*1780*/  SYNCS.PHASECHK.TRANS64.TRYWAIT P0, [R3+URZ+0x1c0], R2 ;  /* 0x0001c002030075a7 */ /* 0x000ea400080011ff */
[----:B--2---:R-:W-:Y:S05]  /*1790*/  @!P0 BRA `(.L_x_20) ;  /* 0x0000005000b08947 */ /* 0x004fea0003800000 */
.L_x_117:
[----:B------:R-:W-:Y:S01]  /*17a0*/  VIADD R10, R10, 0x1 ;  /* 0x000000010a0a7836 */ /* 0x000fe20000000000 */
[----:B------:R2:W-:Y:S04]  /*17b0*/  SYNCS.ARRIVE.TRANS64.A1T0 RZ, [R3+URZ+0x1b0], RZ ;  /* 0x0001b0ff03ff79a7 */ /* 0x0005e800081000ff */
[----:B------:R-:W-:-:S04]  /*17c0*/  ISETP.NE.AND P0, PT, R10, 0x2, PT ;  /* 0x000000020a00780c */ /* 0x000fc80003f05270 */
[----:B------:R-:W-:Y:S02]  /*17d0*/  SEL R10, R10, RZ, P0 ;  /* 0x000000ff0a0a7207 */ /* 0x000fe40000000000 */
[----:B--2---:R-:W-:-:S04]  /*17e0*/  SEL R3, RZ, 0x1, P0 ;  /* 0x00000001ff037807 */ /* 0x004fc80000000000 */
[----:B------:R-:W-:-:S07]  /*17f0*/  LOP3.LUT R8, R8, R3, RZ, 0x3c, !PT ;  /* 0x0000000308087212 */ /* 0x000fce00078e3cff */
.L_x_19:
[----:B------:R-:W-:Y:S01]  /*1800*/  UMOV UR4, 0x400 ;  /* 0x0000040000047882 */ /* 0x000fe20000000000 */
[----:B------:R-:W-:Y:S01]  /*1810*/  SHF.L.U32 R2, R15, 0x1f, RZ ;  /* 0x0000001f0f027819 */ /* 0x000fe200000006ff */
[----:B-1----:R-:W-:Y:S01]  /*1820*/  ULEA UR4, UR37, UR4, 0x18 ;  /* 0x0000000425047291 */ /* 0x002fe2000f8ec0ff */
[----:B------:R-:W-:Y:S01]  /*1830*/  R2UR UR35, R69 ;  /* 0x00000000452372ca */ /* 0x000fe200000e0000 */
[----:B------:R-:W-:Y:S01]  /*1840*/  UISETP.GE.U32.AND UP0, UPT, UR13, 0x7f, UPT ;  /* 0x0000007f0d00788c */ /* 0x000fe2000bf06070 */
[----:B------:R-:W-:Y:S01]  /*1850*/  R2UR UR11, R63 ;  /* 0x000000003f0b72ca */ /* 0x000fe200000e0000 */
[----:B------:R-:W-:Y:S01]  /*1860*/  ULEA UR8, UR6, UR4, 0x3 ;  /* 0x0000000406087291 */ /* 0x000fe2000f8e18ff */
[----:B------:R-:W-:-:S08]  /*1870*/  UMOV UR24, URZ ;  /* 0x000000ff00187c82 */ /* 0x000fd00008000000 */
[----:B------:R1:W2:Y:S01]  /*1880*/  SYNCS.PHASECHK.TRANS64.TRYWAIT P0, [UR8+0x90], R2 ;  /* 0x00009002ff0075a7 */ /* 0x0002a20008001108 */
[----:B------:R-:W-:Y:S02]  /*1890*/  USHF.L.U32 UR35, UR35, 0x6, URZ ;  /* 0x0000000623237899 */ /* 0x000fe400080006ff */
[----:B------:R-:W-:Y:S01]  /*18a0*/  USHF.L.U32 UR11, UR11, 0x5, URZ ;  /* 0x000000050b0b7899 */ /* 0x000fe200080006ff */
[----:B------:R-:W-:Y:S11]  /*18b0*/  BRA.U !UP0, `(.L_x_21) ;  /* 0x0000000108a87547 */ /* 0x000ff6000b800000 */
[----:B------:R-:W-:Y:S01]  /*18c0*/  UMOV UR16, URZ ;  /* 0x000000ff00107c82 */ /* 0x000fe20008000000 */
[----:B------:R-:W-:-:S05]  /*18d0*/  UMOV UR17, UR6 ;  /* 0x0000000600117c82 */ /* 0x000fca0008000000 */
.L_x_26:
[----:B-1----:R-:W-:Y:S01]  /*18e0*/  ULEA UR33, UR17, UR4, 0x3 ;  /* 0x0000000411217291 */ /* 0x002fe2000f8e18ff */
[----:B--2---:R-:W-:Y:S01]  /*18f0*/  @!P5 MOV R3, 0x3000 ;  /* 0x000030000003d802 */ /* 0x004fe20000000f00 */
[----:B--2---:R-:W-:Y:S10]  /*1900*/  @P0 BRA `(.L_x_22) ;  /* 0x00000000000c0947 */ /* 0x004ff40003800000 */
[----:B------:R-:W-:-:S04]  /*1910*/  SHF.L.U32 R5, R15, 0x1f, RZ ;  /* 0x0000001f0f057819 */ /* 0x000fc800000006ff */
[----:B------:R-:W2:Y:S02]  /*1920*/  SYNCS.PHASECHK.TRANS64.TRYWAIT P0, [UR33+0x90], R5 ;  /* 0x00009005ff0075a7 */ /* 0x000ea40008001121 */
[----:B--2---:R-:W-:Y:S05]  /*1930*/  @!P0 BRA `(.L_x_23) ;  /* 0x00000050005c8947 */ /* 0x004fea0003800000 */
.L_x_22:
[----:B------:R2:W-:Y:S01]  /*1940*/  @!P5 SYNCS.ARRIVE.TRANS64 RZ, [UR33], R3 ;  /* 0x00000003ffffd9a7 */ /* 0x0005e20008000021 */
[----:B------:R-:W-:Y:S04]  /*1950*/  BSSY.RECONVERGENT B0, `(.L_x_24) ;  /* 0x0000003000007945 */ /* 0x000fe80003800200 */
[----:B------:R-:W-:Y:S05]  /*1960*/  @P4 BRA `(.L_x_25) ;  /* 0x0000000000044947 */ /* 0x000fea0003800000 */
[----:B------:R-:W-:Y:S05]  /*1970*/  BPT.TRAP 0x1 ;  /* 0x000000040000795c */ /* 0x000fea0000300000 */
.L_x_25:
[----:B------:R-:W-:Y:S05]  /*1980*/  BSYNC.RECONVERGENT B0 ;  /* 0x0000000000007941 */ /* 0x000fea0003800200 */
.L_x_24:
[----:B------:R-:W-:Y:S02]  /*1990*/  UIADD3 UR6, UPT, UPT, UR17, 0x1, URZ ;  /* 0x0000000111067890 */ /* 0x000fe4000fffe0ff */
[----:B------:R-:W-:Y:S02]  /*19a0*/  ULEA UR32, UR17, UR4, 0xd ;  /* 0x0000000411207291 */ /* 0x000fe4000f8e68ff */
[----:B------:R-:W-:Y:S02]  /*19b0*/  UISETP.NE.AND UP0, UPT, UR6, 0x12, UPT ;  /* 0x000000120600788c */ /* 0x000fe4000bf05270 */
[----:B------:R-:W-:Y:S02]  /*19c0*/  UIADD3 UR26, UP1, UPT, UR22, 0x80, URZ ;  /* 0x00000080161a7890 */ /* 0x000fe4000ff3e0ff */
[----:B------:R-:W-:Y:S02]  /*19d0*/  USEL UR9, URZ, 0x1, UP0 ;  /* 0x00000001ff097887 */ /* 0x000fe40008000000 */
[----:B------:R-:W-:-:S02]  /*19e0*/  USEL UR6, UR6, URZ, UP0 ;  /* 0x000000ff06067287 */ /* 0x000fc40008000000 */
[----:B------:R-:W-:Y:S02]  /*19f0*/  UIADD3 UR20, UP0, UPT, UR22, 0x180, URZ ;  /* 0x0000018016147890 */ /* 0x000fe4000ff1e0ff */
[----:B------:R-:W-:Y:S01]  /*1a00*/  ULEA UR8, UR6, UR4, 0x3 ;  /* 0x0000000406087291 */ /* 0x000fe2000f8e18ff */
[----:B------:R-:W-:Y:S01]  /*1a10*/  LOP3.LUT R15, R15, UR9, RZ, 0x3c, !PT ;  /* 0x000000090f0f7c12 */ /* 0x000fe2000f8e3cff */
[----:B------:R-:W-:Y:S02]  /*1a20*/  USHF.L.U32 UR34, UR16, 0x6, URZ ;  /* 0x0000000610227899 */ /* 0x000fe400080006ff */
[----:B------:R-:W-:Y:S01]  /*1a30*/  UIADD3.X UR27, UPT, UPT, URZ, UR23, URZ, UP1, !UPT ;  /* 0x00000017ff1b7290 */ /* 0x000fe20008ffe4ff */
[----:B-1----:R-:W-:Y:S01]  /*1a40*/  SHF.L.U32 R2, R15, 0x1f, RZ ;  /* 0x0000001f0f027819 */ /* 0x002fe200000006ff */
[----:B------:R-:W-:Y:S02]  /*1a50*/  UIADD3 UR32, UPT, UPT, UR32, 0x2600, URZ ;  /* 0x0000260020207890 */ /* 0x000fe4000fffe0ff */
[----:B------:R-:W-:Y:S01]  /*1a60*/  UIADD3.X UR21, UPT, UPT, URZ, UR23, URZ, UP0, !UPT ;  /* 0x00000017ff157290 */ /* 0x000fe200087fe4ff */
[----:B------:R1:W1:Y:S01]  /*1a70*/  SYNCS.PHASECHK.TRANS64.TRYWAIT P0, [UR8+0x90], R2 ;  /* 0x00009002ff0075a7 */ /* 0x0002620008001108 */
[----:B------:R-:W-:Y:S01]  /*1a80*/  ULEA UR8, UR17, UR4, 0xc ;  /* 0x0000000411087291 */ /* 0x000fe2000f8e60ff */
[----:B------:R-:W-:Y:S01]  /*1a90*/  UMOV UR18, 0x0 ;  /* 0x0000000000127882 */ /* 0x000fe20000000000 */
[----:B------:R-:W-:-:S02]  /*1aa0*/  UMOV UR19, 0x10000000 ;  /* 0x1000000000137882 */ /* 0x000fc40000000000 */
[----:B------:R-:W-:Y:S01]  /*1ab0*/  UIADD3 UR8, UPT, UPT, UR8, 0x26600, URZ ;  /* 0x0002660008087890 */ /* 0x000fe2000fffe0ff */
[----:B------:R1:W-:Y:S01]  /*1ac0*/  UTMALDG.3D [UR32], [UR26], desc[UR18] ;  /* 0x000012201a0075b4 */ /* 0x0003e20008011000 */
[----:B------:R-:W-:Y:S01]  /*1ad0*/  UMOV UR12, UR36 ;  /* 0x00000024000c7c82 */ /* 0x000fe20008000000 */
[----:B------:R-:W-:Y:S01]  /*1ae0*/  UMOV UR9, UR33 ;  /* 0x0000002100097c82 */ /* 0x000fe20008000000 */
[----:B------:R-:W-:Y:S01]  /*1af0*/  UMOV UR10, UR34 ;  /* 0x00000022000a7c82 */ /* 0x000fe20008000000 */
[----:B------:R-:W-:Y:S01]  /*1b00*/  UIADD3 UR16, UPT, UPT, UR16, 0x1, URZ ;  /* 0x0000000110107890 */ /* 0x000fe2000fffe0ff */
[----:B------:R-:W-:Y:S01]  /*1b10*/  UMOV UR24, UR5 ;  /* 0x0000000500187c82 */ /* 0x000fe20008000000 */
[----:B------:R-:W-:Y:S02]  /*1b20*/  UMOV UR17, UR6 ;  /* 0x0000000600117c82 */ /* 0x000fe40008000000 */
[----:B------:R1:W-:Y:S01]  /*1b30*/  UTMALDG.3D [UR8], [UR20], desc[UR18] ;  /* 0x00001208140075b4 */ /* 0x0003e20008011000 */
[----:B------:R-:W-:-:S09]  /*1b40*/  UISETP.NE.AND UP0, UPT, UR16, UR5, UPT ;  /* 0x000000051000728c */ /* 0x000fd2000bf05270 */
[----:B------:R-:W-:Y:S05]  /*1b50*/  BRA.U UP0, `(.L_x_26) ;  /* 0xfffffffd00607547 */ /* 0x000fea000b83ffff */
.L_x_21:
[----:B-1----:R-:W-:Y:S01]  /*1b60*/  ULEA UR8, UR6, UR4, 0x3 ;  /* 0x0000000406087291 */ /* 0x002fe2000f8e18ff */
[----:B------:R-:W-:Y:S01]  /*1b70*/  SHF.L.U32 R2, R15, 0x1f, RZ ;  /* 0x0000001f0f027819 */ /* 0x000fe200000006ff */
[----:B------:R-:W-:Y:S01]  /*1b80*/  @!P1 SYNCS.ARRIVE.TRANS64.A1T0 RZ, [UR4+0x148], RZ ;  /* 0x000148ffffff99a7 */ /* 0x000fe20008100004 */
[----:B------:R-:W-:-:S06]  /*1b90*/  UISETP.GT.AND UP0, UPT, UR15, UR14, UPT ;  /* 0x0000000e0f00728c */ /* 0x000fcc000bf04270 */
[----:B--2---:R1:W2:Y:S03]  /*1ba0*/  SYNCS.PHASECHK.TRANS64.TRYWAIT P0, [UR8+0x90], R2 ;  /* 0x00009002ff0075a7 */ /* 0x0042a60008001108 */
[----:B------:R-:W-:Y:S05]  /*1bb0*/  BRA.U !UP0, `(.L_x_27) ;  /* 0x0000000108ac7547 */ /* 0x000fea000b800000 */
[----:B------:R-:W-:Y:S01]  /*1bc0*/  UIADD3 UR21, UPT, UPT, UR7, UR24, URZ ;  /* 0x0000001807157290 */ /* 0x000fe2000fffe0ff */
[----:B------:R-:W-:-:S11]  /*1bd0*/  UMOV UR25, UR6 ;  /* 0x0000000600197c82 */ /* 0x000fd60008000000 */
.L_x_32:
[----:B-1----:R-:W-:Y:S01]  /*1be0*/  ULEA UR17, UR25, UR4, 0x3 ;  /* 0x0000000419117291 */ /* 0x002fe2000f8e18ff */
[----:B--2---:R-:W-:Y:S01]  /*1bf0*/  @!P5 MOV R3, 0x3000 ;  /* 0x000030000003d802 */ /* 0x004fe20000000f00 */
[----:B--2---:R-:W-:Y:S10]  /*1c00*/  @P0 BRA `(.L_x_28) ;  /* 0x00000000000c0947 */ /* 0x004ff40003800000 */
[----:B------:R-:W-:-:S04]  /*1c10*/  SHF.L.U32 R5, R15, 0x1f, RZ ;  /* 0x0000001f0f057819 */ /* 0x000fc800000006ff */
[----:B------:R-:W2:Y:S02]  /*1c20*/  SYNCS.PHASECHK.TRANS64.TRYWAIT P0, [UR17+0x90], R5 ;  /* 0x00009005ff0075a7 */ /* 0x000ea40008001111 */
[----:B--2---:R-:W-:Y:S05]  /*1c30*/  @!P0 BRA `(.L_x_29) ;  /* 0x0000004c00b48947 */ /* 0x004fea0003800000 */
.L_x_28:
[----:B------:R2:W-:Y:S01]  /*1c40*/  @!P5 SYNCS.ARRIVE.TRANS64 RZ, [UR17], R3 ;  /* 0x00000003ffffd9a7 */ /* 0x0005e20008000011 */
[----:B------:R-:W-:Y:S04]  /*1c50*/  BSSY.RECONVERGENT B0, `(.L_x_30) ;  /* 0x0000003000007945 */ /* 0x000fe80003800200 */
[----:B------:R-:W-:Y:S05]  /*1c60*/  @P4 BRA `(.L_x_31) ;  /* 0x0000000000044947 */ /* 0x000fea0003800000 */
[----:B------:R-:W-:Y:S05]  /*1c70*/  BPT.TRAP 0x1 ;  /* 0x000000040000795c */ /* 0x000fea0000300000 */
.L_x_31:
[----:B------:R-:W-:Y:S05]  /*1c80*/  BSYNC.RECONVERGENT B0 ;  /* 0x0000000000007941 */ /* 0x000fea0003800200 */
.L_x_30:
        /* <DEDUP_REMOVED lines=10> */
[----:B------:R-:W-:Y:S01]  /*1d30*/  UIADD3 UR16, UPT, UPT, UR16, 0x2600, URZ ;  /* 0x0000260010107890 */ /* 0x000fe2000fffe0ff */
[----:B-1----:R-:W-:Y:S01]  /*1d40*/  SHF.L.U32 R2, R15, 0x1f, RZ ;  /* 0x0000001f0f027819 */ /* 0x002fe200000006ff */
[----:B------:R-:W-:Y:S02]  /*1d50*/  UIADD3.X UR31, UPT, UPT, URZ, UR23, URZ, UP1, !UPT ;  /* 0x00000017ff1f7290 */ /* 0x000fe40008ffe4ff */
[----:B------:R-:W-:Y:S01]  /*1d60*/  UIADD3.X UR29, UPT, UPT, URZ, UR23, URZ, UP0, !UPT ;  /* 0x00000017ff1d7290 */ /* 0x000fe200087fe4ff */
[----:B------:R1:W1:Y:S01]  /*1d70*/  SYNCS.PHASECHK.TRANS64.TRYWAIT P0, [UR8+0x90], R2 ;  /* 0x00009002ff0075a7 */ /* 0x0002620008001108 */
[----:B------:R-:W-:Y:S01]  /*1d80*/  ULEA UR8, UR25, UR4, 0xc ;  /* 0x0000000419087291 */ /* 0x000fe2000f8e60ff */
[----:B------:R-:W-:Y:S01]  /*1d90*/  UMOV UR26, 0x0 ;  /* 0x00000000001a7882 */ /* 0x000fe20000000000 */
[----:B------:R-:W-:-:S02]  /*1da0*/  UMOV UR27, 0x10000000 ;  /* 0x10000000001b7882 */ /* 0x000fc40000000000 */
[----:B------:R-:W-:Y:S01]  /*1db0*/  UIADD3 UR8, UPT, UPT, UR8, 0x26600, URZ ;  /* 0x0002660008087890 */ /* 0x000fe2000fffe0ff */
[----:B------:R-:W-:Y:S01]  /*1dc0*/  UMOV UR19, UR35 ;  /* 0x0000002300137c82 */ /* 0x000fe20008000000 */
[----:B------:R-:W-:Y:S01]  /*1dd0*/  UMOV UR20, UR36 ;  /* 0x0000002400147c82 */ /* 0x000fe20008000000 */
[----:B------:R-:W-:Y:S01]  /*1de0*/  UMOV UR12, UR36 ;  /* 0x00000024000c7c82 */ /* 0x000fe20008000000 */
[----:B------:R-:W-:Y:S01]  /*1df0*/  UMOV UR9, UR17 ;  /* 0x0000001100097c82 */ /* 0x000fe20008000000 */
[----:B------:R-:W-:Y:S01]  /*1e00*/  UMOV UR10, UR18 ;  /* 0x00000012000a7c82 */ /* 0x000fe20008000000 */
[----:B------:R1:W-:Y:S01]  /*1e10*/  UTMALDG.3D [UR16], [UR30], desc[UR26] ;  /* 0x00001a101e0075b4 */ /* 0x0003e20008011000 */
[----:B------:R-:W-:Y:S01]  /*1e20*/  UIADD3 UR24, UPT, UPT, UR24, 0x1, URZ ;  /* 0x0000000118187890 */ /* 0x000fe2000fffe0ff */
[----:B------:R-:W-:-:S03]  /*1e30*/  UMOV UR25, UR6 ;  /* 0x0000000600197c82 */ /* 0x000fc60008000000 */
[----:B------:R-:W-:Y:S01]  /*1e40*/  UISETP.NE.AND UP0, UPT, UR24, UR21, UPT ;  /* 0x000000151800728c */ /* 0x000fe2000bf05270 */
[----:B------:R1:W-:Y:S08]  /*1e50*/  UTMALDG.3D [UR8], [UR28], desc[UR26] ;  /* 0x00001a081c0075b4 */ /* 0x0003f00008011000 */
[----:B------:R-:W-:Y:S05]  /*1e60*/  BRA.U UP0, `(.L_x_32) ;  /* 0xfffffffd005c7547 */ /* 0x000fea000b83ffff */
.L_x_27:
[----:B-1----:R-:W-:Y:S01]  /*1e70*/  LEA R2, R14, UR4, 0x3 ;  /* 0x000000040e027c11 */ /* 0x002fe2000f8e18ff */
[----:B------:R-:W-:Y:S01]  /*1e80*/  NOP ;  /* 0x0000000000007918 */ /* 0x000fe20000000000 */
[----:B--2---:R-:W-:Y:S02]  /*1e90*/  SHF.L.U32 R3, R12, 0x1f, RZ ;  /* 0x0000001f0c037819 */ /* 0x004fe400000006ff */
[----:B------:R-:W-:Y:S02]  /*1ea0*/  LEA R4, R14, UR4, 0x4 ;  /* 0x000000040e047c11 */ /* 0x000fe4000f8e20ff */
[----:B------:R-:W1:Y:S02]  /*1eb0*/  SYNCS.PHASECHK.TRANS64.TRYWAIT P0, [R2+URZ+0x150], R3 ;  /* 0x00015003020075a7 */ /* 0x000e6400080011ff */
[----:B-1----:R-:W-:Y:S05]  /*1ec0*/  @!P0 BRA `(.L_x_33) ;  /* 0x0000004c00288947 */ /* 0x002fea0003800000 */
.L_x_120:
[----:B------:R-:W2:Y:S01]  /*1ed0*/  LDS.128 R4, [R4+0x1e0] ;  /* 0x0001e00004047984 */ /* 0x000ea20000000c00 */
[----:B---3--:R-:W-:Y:S01]  /*1ee0*/  ISETP.GE.AND P0, PT, R26, 0x1, PT ;  /* 0x000000011a00780c */ /* 0x008fe20003f06270 */
[----:B-1----:R-:W-:Y:S01]  /*1ef0*/  VIADD R2, R2, 0x160 ;  /* 0x0000016002027836 */ /* 0x002fe20000000000 */
[----:B------:R-:W-:Y:S01]  /*1f00*/  @!PT LDS RZ, [RZ] ;  /* 0x00000000fffff984 */ /* 0x000fe20000000800 */
[----:B------:R-:W-:Y:S01]  /*1f10*/  @!PT LDS RZ, [RZ] ;  /* 0x00000000fffff984 */ /* 0x000fe20000000800 */
[----:B------:R-:W-:Y:S01]  /*1f20*/  @!PT LDS RZ, [RZ] ;  /* 0x00000000fffff984 */ /* 0x000fe20000000800 */
[----:B------:R-:W-:Y:S01]  /*1f30*/  @!PT LDS RZ, [RZ] ;  /* 0x00000000fffff984 */ /* 0x000fe20000000800 */
[----:B------:R1:W-:Y:S06]  /*1f40*/  MEMBAR.ALL.CTA ;  /* 0x0000000000007992 */ /* 0x0003ec0000008000 */
[----:B-1----:R-:W1:Y:S01]  /*1f50*/  FENCE.VIEW.ASYNC.S ;  /* 0x00000000000073c6 */ /* 0x002e620000000000 */
[----:B------:R-:W-:-:S04]  /*1f60*/  PRMT R2, RZ, 0x654, R2 ;  /* 0x00000654ff027816 */ /* 0x000fc80000000002 */
[----:B-1----:R1:W-:Y:S01]  /*1f70*/  SYNCS.ARRIVE.TRANS64.RED.A1T0 RZ, [R2+URZ], RZ ;  /* 0x000000ff02ff79a7 */ /* 0x0023e200081004ff */
[----:B--2---:R-:W-:-:S13]  /*1f80*/  LOP3.LUT P2, RZ, R6, 0x1, RZ, 0xc0, !PT ;  /* 0x0000000106ff7812 */ /* 0x004fda000784c0ff */
[----:B------:R-:W-:Y:S01]  /*1f90*/  @P2 SHF.R.U32.HI R3, RZ, 0x10, R5 ;  /* 0x00000010ff032819 */ /* 0x000fe20000011605 */
[----:B------:R-:W-:Y:S01]  /*1fa0*/  VOTEU.ANY UP0, P2 ;  /* 0x0000000000ff7886 */ /* 0x000fe20001000100 */
[----:B------:R-:W-:Y:S02]  /*1fb0*/  @P2 MOV R13, R4 ;  /* 0x00000004000d2202 */ /* 0x000fe40000000f00 */
[----:B------:R-:W-:Y:S02]  /*1fc0*/  @P2 R2UR.BROADCAST UR8, R3 ;  /* 0x00000000030822ca */ /* 0x000fe400008e0000 */
[----:B------:R-:W-:-:S11]  /*1fd0*/  @P2 LOP3.LUT R11, R5, 0xffff, RZ, 0xc0, !PT ;  /* 0x0000ffff050b2812 */ /* 0x000fd600078ec0ff */
[----:B------:R-:W-:Y:S01]  /*1fe0*/  @UP0 UMOV UR36, UR8 ;  /* 0x0000000800240c82 */ /* 0x000fe20008000000 */
[----:B-1----:R-:W-:Y:S05]  /*1ff0*/  @!P0 BRA `(.L_x_34) ;  /* 0x0000000000b88947 */ /* 0x002fea0003800000 */
[----:B------:R-:W4:Y:S01]  /*2000*/  LDC.64 R4, c[0x0][0xb18] ;  /* 0x0002c600ff047b82 */ /* 0x000f220000000a00 */
[----:B------:R-:W-:-:S07]  /*2010*/  ISETP.NE.AND P3, PT, R26, 0x1, PT ;  /* 0x000000011a00780c */ /* 0x000fce0003f65270 */
[----:B------:R-:W1:Y:S08]  /*2020*/  LDC.64 R6, c[0x0][0xb10] ;  /* 0x0002c400ff067b82 */ /* 0x000e700000000a00 */
[----:B------:R-:W2:Y:S08]  /*2030*/  LDC R16, c[0x0][0xb20] ;  /* 0x0002c800ff107b82 */ /* 0x000eb00000000800 */
[----:B------:R-:W3:Y:S01]  /*2040*/  LDC R18, c[0x0][0xb0c] ;  /* 0x0002c300ff127b82 */ /* 0x000ee20000000800 */
[----:B----4-:R-:W-:Y:S01]  /*2050*/  IMAD.HI.U32 R17, R0, R5, RZ ;  /* 0x0000000500117227 */ /* 0x010fe200078e00ff */
[----:B------:R-:W-:-:S03]  /*2060*/  ISETP.NE.AND P0, PT, R4, 0x1, PT ;  /* 0x000000010400780c */ /* 0x000fc60003f05270 */
[----:B------:R-:W-:-:S03]  /*2070*/  IMAD.HI.U32 R5, R11, R5, RZ ;  /* 0x000000050b057227 */ /* 0x000fc600078e00ff */
[----:B------:R-:W4:Y:S01]  /*2080*/  LDC.64 R2, c[0x0][0xb28] ;  /* 0x0002ca00ff027b82 */ /* 0x000f220000000a00 */
[----:B-1----:R-:W-:-:S04]  /*2090*/  IMAD.HI.U32 R20, R9, R6, RZ ;  /* 0x0000000609147227 */ /* 0x002fc800078e00ff */
[----:B------:R-:W-:Y:S01]  /*20a0*/  IMAD.HI.U32 R22, R13, R6, RZ ;  /* 0x000000060d167227 */ /* 0x000fe200078e00ff */
[----:B------:R-:W-:Y:S02]  /*20b0*/  SHF.R.U32.HI R20, RZ, R7, R20 ;  /* 0x00000007ff147219 */ /* 0x000fe40000011614 */
[-C--:B--2---:R-:W-:Y:S02]  /*20c0*/  SHF.R.U32.HI R17, RZ, R16.reuse, R17 ;  /* 0x00000010ff117219 */ /* 0x084fe40000011611 */
[----:B------:R-:W-:Y:S02]  /*20d0*/  SHF.R.U32.HI R16, RZ, R16, R5 ;  /* 0x00000010ff107219 */ /* 0x000fe40000011605 */
[----:B------:R-:W-:Y:S02]  /*20e0*/  SEL R17, R0, R17, !P0 ;  /* 0x0000001100117207 */ /* 0x000fe40004000000 */
[----:B------:R-:W-:Y:S02]  /*20f0*/  SHF.R.U32.HI R22, RZ, R7, R22 ;  /* 0x00000007ff167219 */ /* 0x000fe40000011616 */
[----:B---3--:R-:W-:-:S02]  /*2100*/  ISETP.NE.AND P1, PT, R18, 0x1, PT ;  /* 0x000000011200780c */ /* 0x008fc40003f25270 */
[----:B------:R-:W-:Y:S02]  /*2110*/  SEL R5, R11, R16, !P0 ;  /* 0x000000100b057207 */ /* 0x000fe40004000000 */
[----:B------:R-:W-:Y:S02]  /*2120*/  SEL R19, R9, R20, !P1 ;  /* 0x0000001409137207 */ /* 0x000fe40004800000 */
[----:B------:R-:W-:Y:S01]  /*2130*/  SEL R7, R13, R22, !P1 ;  /* 0x000000160d077207 */ /* 0x000fe20004800000 */
[----:B----4-:R-:W-:-:S04]  /*2140*/  IMAD.HI.U32 R20, R17, R2, RZ ;  /* 0x0000000211147227 */ /* 0x010fc800078e00ff */
        /* <DEDUP_REMOVED lines=10> */
[----:B------:R-:W-:-:S04]  /*21f0*/  @!P0 IMAD.HI.U32 R16, R7, R2, RZ ;  /* 0x0000000207108227 */ /* 0x000fc800078e00ff */
[----:B------:R-:W-:Y:S01]  /*2200*/  IMAD.MOV R2, RZ, RZ, -R6 ;  /* 0x000000ffff027224 */ /* 0x000fe200078e0a06 */
[----:B------:R-:W-:-:S03]  /*2210*/  @!P0 SHF.R.U32.HI R16, RZ, R3, R16 ;  /* 0x00000003ff108219 */ /* 0x000fc60000011610 */
[----:B------:R-:W-:Y:S01]  /*2220*/  IMAD R2, R26, R2, R5 ;  /* 0x000000021a027224 */ /* 0x000fe200078e0205 */
        /* <DEDUP_REMOVED lines=11> */
.L_x_34:
[----:B------:R-:W1:Y:S02]  /*22e0*/  LDCU UR8, c[0x0][0xb30] ;  /* 0x00016600ff0877ac */ /* 0x000e640008000800 */
[----:B-1----:R-:W-:-:S09]  /*22f0*/  UISETP.NE.AND UP0, UPT, UR8, 0x1, UPT ;  /* 0x000000010800788c */ /* 0x002fd2000bf05270 */
[----:B------:R-:W-:Y:S05]  /*2300*/  BRA.U UP0, `(.L_x_35) ;  /* 0x0000000100407547 */ /* 0x000fea000b800000 */
[----:B------:R-:W1:Y:S08]  /*2310*/  LDC.64 R4, c[0x0][0xb10] ;  /* 0x0002c400ff047b82 */ /* 0x000e700000000a00 */
[----:B------:R-:W2:Y:S08]  /*2320*/  LDC.64 R2, c[0x0][0xb18] ;  /* 0x0002c600ff027b82 */ /* 0x000eb00000000a00 */
[----:B------:R-:W3:Y:S08]  /*2330*/  LDC R6, c[0x0][0xb20] ;  /* 0x0002c800ff067b82 */ /* 0x000ef00000000800 */
[----:B------:R-:W4:Y:S01]  /*2340*/  LDC R16, c[0x0][0xb0c] ;  /* 0x0002c300ff107b82 */ /* 0x000f220000000800 */
[----:B-1----:R-:W-:-:S05]  /*2350*/  IMAD.HI.U32 R4, R13, R4, RZ ;  /* 0x000000040d047227 */ /* 0x002fca00078e00ff */
[----:B------:R-:W-:Y:S01]  /*2360*/  SHF.R.U32.HI R4, RZ, R5, R4 ;  /* 0x00000005ff047219 */ /* 0x000fe20000011604 */
[----:B--2---:R-:W-:Y:S01]  /*2370*/  IMAD.HI.U32 R3, R11, R3, RZ ;  /* 0x000000030b037227 */ /* 0x004fe200078e00ff */
[----:B------:R-:W-:-:S04]  /*2380*/  ISETP.NE.AND P0, PT, R2, 0x1, PT ;  /* 0x000000010200780c */ /* 0x000fc80003f05270 */
[----:B---3--:R-:W-:-:S04]  /*2390*/  SHF.R.U32.HI R6, RZ, R6, R3 ;  /* 0x00000006ff067219 */ /* 0x008fc80000011603 */
[----:B------:R-:W-:Y:S02]  /*23a0*/  SEL R3, R11, R6, !P0 ;  /* 0x000000060b037207 */ /* 0x000fe40004000000 */
[----:B----4-:R-:W-:-:S04]  /*23b0*/  ISETP.NE.AND P1, PT, R16, 0x1, PT ;  /* 0x000000011000780c */ /* 0x010fc80003f25270 */
[----:B------:R-:W-:-:S05]  /*23c0*/  SEL R4, R13, R4, !P1 ;  /* 0x000000040d047207 */ /* 0x000fca0004800000 */
[----:B------:R-:W-:Y:S02]  /*23d0*/  IMAD.IADD R5, R3, 0x1, -R4 ;  /* 0x0000000103057824 */ /* 0x000fe400078e0a04 */
[----:B------:R-:W-:Y:S02]  /*23e0*/  IMAD.IADD R3, R4, 0x1, -R3 ;  /* 0x0000000104037824 */ /* 0x000fe400078e0a03 */
[----:B------:R-:W-:Y:S02]  /*23f0*/  IMAD R13, R5, R16, R13 ;  /* 0x00000010050d7224 */ /* 0x000fe400078e020d */
[----:B------:R-:W-:-:S07]  /*2400*/  IMAD R11, R3, R2, R11 ;  /* 0x00000002030b7224 */ /* 0x000fce00078e020b */
.L_x_35:
[----:B------:R-:W-:Y:S01]  /*2410*/  VIADD R14, R14, 0x1 ;  /* 0x000000010e0e7836 */ /* 0x000fe20000000000 */
[----:B------:R-:W-:Y:S01]  /*2420*/  PLOP3.LUT P1, PT, PT, PT, PT, 0x80, 0x8 ;  /* 0x000000000008781c */ /* 0x000fe20003f2f070 */
[----:B------:R-:W-:Y:S02]  /*2430*/  IMAD.IADD R69, R13, 0x1, R68 ;  /* 0x000000010d457824 */ /* 0x000fe400078e0244 */
[----:B------:R-:W-:Y:S01]  /*2440*/  IMAD.IADD R63, R11, 0x1, R62 ;  /* 0x000000010b3f7824 */ /* 0x000fe200078e023e */
[----:B------:R-:W-:-:S04]  /*2450*/  ISETP.NE.AND P0, PT, R14, 0x2, PT ;  /* 0x000000020e00780c */ /* 0x000fc80003f05270 */
[----:B------:R-:W-:Y:S02]  /*2460*/  SEL R3, RZ, 0x1, P0 ;  /* 0x00000001ff037807 */ /* 0x000fe40000000000 */
[----:B------:R-:W-:Y:S02]  /*2470*/  SEL R14, R14, RZ, P0 ;  /* 0x000000ff0e0e7207 */ /* 0x000fe40000000000 */
[----:B------:R-:W-:Y:S01]  /*2480*/  LOP3.LUT R12, R12, R3, RZ, 0x3c, !PT ;  /* 0x000000030c0c7212 */ /* 0x000fe200078e3cff */
[----:B------:R-:W-:Y:S06]  /*2490*/  @P2 BRA `(.L_x_36) ;  /* 0xfffffff000982947 */ /* 0x000fec000383ffff */
[----:B------:R-:W-:Y:S01]  /*24a0*/  UIADD3 UR4, UPT, UPT, UR4, 0x90, URZ ;  /* 0x0000009004047890 */ /* 0x000fe2000fffe0ff */
[----:B------:R-:W-:-:S03]  /*24b0*/  SHF.L.U32 R3, R15, 0x1f, RZ ;  /* 0x0000001f0f037819 */ /* 0x000fc600000006ff */
[----:B------:R-:W-:-:S09]  /*24c0*/  ULEA UR5, UR6, UR4, 0x3 ;  /* 0x0000000406057291 */ /* 0x000fd2000f8e18ff */
[----:B------:R-:W1:Y:S02]  /*24d0*/  SYNCS.PHASECHK.TRANS64.TRYWAIT P0, [UR5], R3 ;  /* 0x00000003ff0075a7 */ /* 0x000e640008001105 */
[----:B-1----:R-:W-:Y:S05]  /*24e0*/  @!P0 BRA `(.L_x_37) ;  /* 0x0000004400b48947 */ /* 0x002fea0003800000 */
.L_x_122:
[----:B------:R-:W-:-:S04]  /*24f0*/  UIADD3 UR6, UPT, UPT, UR6, 0x1, URZ ;  /* 0x0000000106067890 */ /* 0x000fc8000fffe0ff */
[----:B------:R-:W-:-:S04]  /*2500*/  UISETP.NE.AND UP0, UPT, UR6, 0x12, UPT ;  /* 0x000000120600788c */ /* 0x000fc8000bf05270 */
[----:B------:R-:W-:Y:S02]  /*2510*/  USEL UR7, URZ, 0x1, UP0 ;  /* 0x00000001ff077887 */ /* 0x000fe40008000000 */
[----:B------:R-:W-:-:S04]  /*2520*/  USEL UR6, UR6, URZ, UP0 ;  /* 0x000000ff06067287 */ /* 0x000fc80008000000 */
[----:B------:R-:W-:Y:S01]  /*2530*/  ULEA UR5, UR6, UR4, 0x3 ;  /* 0x0000000406057291 */ /* 0x000fe2000f8e18ff */
[----:B------:R-:W-:-:S04]  /*2540*/  LOP3.LUT R2, R15, UR7, RZ, 0x3c, !PT ;  /* 0x000000070f027c12 */ /* 0x000fc8000f8e3cff */
[----:B-1----:R-:W-:-:S04]  /*2550*/  SHF.L.U32 R3, R2, 0x1f, RZ ;  /* 0x0000001f02037819 */ /* 0x002fc800000006ff */
[----:B------:R-:W1:Y:S02]  /*2560*/  SYNCS.PHASECHK.TRANS64.TRYWAIT P0, [UR5], R3 ;  /* 0x00000003ff0075a7 */ /* 0x000e640008001105 */
[----:B-1----:R-:W-:Y:S05]  /*2570*/  @!P0 BRA `(.L_x_38) ;  /* 0x0000004400a88947 */ /* 0x002fea0003800000 */
.L_x_124:
        /* <DEDUP_REMOVED lines=9> */
.L_x_126:
        /* <DEDUP_REMOVED lines=9> */
.L_x_128:
        /* <DEDUP_REMOVED lines=9> */
.L_x_130:
        /* <DEDUP_REMOVED lines=9> */
.L_x_132:
        /* <DEDUP_REMOVED lines=9> */
.L_x_134:
        /* <DEDUP_REMOVED lines=9> */
.L_x_136:
        /* <DEDUP_REMOVED lines=9> */
.L_x_138:
        /* <DEDUP_REMOVED lines=9> */
.L_x_140:
        /* <DEDUP_REMOVED lines=9> */
.L_x_142:
        /* <DEDUP_REMOVED lines=9> */
.L_x_144:
        /* <DEDUP_REMOVED lines=9> */
.L_x_146:
        /* <DEDUP_REMOVED lines=9> */
.L_x_148:
        /* <DEDUP_REMOVED lines=9> */
.L_x_150:
        /* <DEDUP_REMOVED lines=9> */
.L_x_152:
        /* <DEDUP_REMOVED lines=9> */
.L_x_154:
[----:B------:R-:W-:-:S04]  /*2df0*/  UIADD3 UR6, UPT, UPT, UR6, 0x1, URZ ;  /* 0x0000000106067890 */ /* 0x000fc8000fffe0ff */
[----:B------:R-:W-:-:S04]  /*2e00*/  UISETP.NE.AND UP0, UPT, UR6, 0x12, UPT ;  /* 0x000000120600788c */ /* 0x000fc8000bf05270 */
[----:B------:R-:W-:Y:S02]  /*2e10*/  USEL UR5, URZ, 0x1, UP0 ;  /* 0x00000001ff057887 */ /* 0x000fe40008000000 */
[----:B------:R-:W-:-:S04]  /*2e20*/  USEL UR6, UR6, URZ, UP0 ;  /* 0x000000ff06067287 */ /* 0x000fc80008000000 */
[----:B------:R-:W-:Y:S01]  /*2e30*/  ULEA UR6, UR6, UR4, 0x3 ;  /* 0x0000000406067291 */ /* 0x000fe2000f8e18ff */
[----:B-1----:R-:W-:-:S04]  /*2e40*/  LOP3.LUT R3, R2, UR5, RZ, 0x3c, !PT ;  /* 0x0000000502037c12 */ /* 0x002fc8000f8e3cff */
[----:B------:R-:W-:Y:S01]  /*2e50*/  SHF.L.U32 R3, R3, 0x1f, RZ ;  /* 0x0000001f03037819 */ /* 0x000fe200000006ff */
[----:B----4-:R-:W-:-:S07]  /*2e60*/  IMAD.U32 R0, RZ, RZ, UR6 ;  /* 0x00000006ff007e24 */ /* 0x010fce000f8e00ff */
.L_x_54:
[----:B-1----:R1:W2:Y:S02]  /*2e70*/  SYNCS.PHASECHK.TRANS64.TRYWAIT P0, [R0+URZ], R3 ;  /* 0x00000003000075a7 */ /* 0x0022a400080011ff */
[----:B--2---:R-:W-:Y:S05]  /*2e80*/  @!P0 NANOSLEEP.SYNCS 0x989680 ;  /* 0x009896800000895d */ /* 0x004fea0003900000 */
[----:B------:R-:W2:Y:S02]  /*2e90*/  @!P0 SYNCS.PHASECHK.TRANS64 P0, [R0+URZ], R3 ;  /* 0x00000003000085a7 */ /* 0x000ea400080010ff */
[----:B--2---:R-:W-:Y:S05]  /*2ea0*/  @P0 EXIT ;  /* 0x000000000000094d */ /* 0x004fea0003800000 */
[----:B------:R-:W-:Y:S05]  /*2eb0*/  BRA `(.L_x_54) ;  /* 0xfffffffc00ec7947 */ /* 0x000fea000383ffff */
.L_x_18:
[----:B------:R-:W-:-:S04]  /*2ec0*/  UISETP.NE.AND UP1, UPT, UR37, URZ, UPT ;  /* 0x000000ff2500728c */ /* 0x000fc8000bf25270 */
[----:B------:R-:W-:-:S09]  /*2ed0*/  UISETP.NE.OR UP1, UPT, UR8, 0x1, UP1 ;  /* 0x000000010800788c */ /* 0x000fd20008f25670 */
[----:B------:R-:W-:Y:S05]  /*2ee0*/  BRA.U UP1, `(.L_x_55) ;  /* 0x0000000501487547 */ /* 0x000fea000b800000 */
[----:B------:R-:W-:Y:S01]  /*2ef0*/  ISETP.NE.AND P2, PT, R2, RZ, PT ;  /* 0x000000ff0200720c */ /* 0x000fe20003f45270 */
[----:B------:R-:W-:Y:S01]  /*2f00*/  IMAD.MOV.U32 R12, RZ, RZ, 0x1 ;  /* 0x00000001ff0c7424 */ /* 0x000fe200078e00ff */
[----:B------:R-:W-:Y:S02]  /*2f10*/  CS2R R10, SRZ ;  /* 0x00000000000a7805 */ /* 0x000fe4000001ff00 */
[----:B------:R-:W-:Y:S01]  /*2f20*/  CS2R R8, SRZ ;  /* 0x0000000000087805 */ /* 0x000fe2000001ff00 */
[----:B------:R-:W-:Y:S01]  /*2f30*/  UMOV UR4, 0x400 ;  /* 0x0000040000047882 */ /* 0x000fe20000000000 */
[----:B------:R-:W-:Y:S01]  /*2f40*/  UMOV UR6, URZ ;  /* 0x000000ff00067c82 */ /* 0x000fe20008000000 */
[----:B------:R-:W-:-:S12]  /*2f50*/  ULEA UR37, UR37, UR4, 0x18 ;  /* 0x0000000425257291 */ /* 0x000fd8000f8ec0ff */
.L_x_59:
[----:B------:R-:W-:Y:S02]  /*2f60*/  LEA R0, R8, UR37, 0x3 ;  /* 0x0000002508007c11 */ /* 0x000fe4000f8e18ff */
[----:B------:R-:W-:-:S03]  /*2f70*/  SHF.L.U32 R5, R9, 0x1f, RZ ;  /* 0x0000001f09057819 */ /* 0x000fc600000006ff */
[----:B------:R-:W-:Y:S01]  /*2f80*/  VIADD R4, R0, 0x1c0 ;  /* 0x000001c000047836 */ /* 0x000fe20000000000 */
[----:B------:R-:W1:Y:S02]  /*2f90*/  SYNCS.PHASECHK.TRANS64.TRYWAIT P0, [R0+URZ+0x1b0], R5 ;  /* 0x0001b005000075a7 */ /* 0x000e6400080011ff */
[----:B-1----:R-:W-:Y:S05]  /*2fa0*/  @!P0 BRA `(.L_x_56) ;  /* 0x00000040009c8947 */ /* 0x002fea0003800000 */
.L_x_155:
[----:B------:R-:W-:Y:S01]  /*2fb0*/  ULEA UR5, UR6, UR37, 0x3 ;  /* 0x0000002506057291 */ /* 0x000fe2000f8e18ff */
[----:B------:R-:W-:Y:S02]  /*2fc0*/  PRMT R4, RZ, 0x654, R4 ;  /* 0x00000654ff047816 */ /* 0x000fe40000000004 */
[----:B-1----:R-:W-:Y:S01]  /*2fd0*/  SHF.L.U32 R5, R12, 0x1f, RZ ;  /* 0x0000001f0c057819 */ /* 0x002fe200000006ff */
[----:B------:R-:W-:Y:S01]  /*2fe0*/  UIADD3 UR4, UPT, UPT, UR5, 0x150, URZ ;  /* 0x0000015005047890 */ /* 0x000fe2000fffe0ff */
[----:B------:R1:W-:Y:S05]  /*2ff0*/  SYNCS.ARRIVE.TRANS64.RED.A1T0 RZ, [R4+URZ], RZ ;  /* 0x000000ff04ff79a7 */ /* 0x0003ea00081004ff */
[----:B------:R-:W-:Y:S01]  /*3000*/  IMAD.U32 R7, RZ, RZ, UR4 ;  /* 0x00000004ff077e24 */ /* 0x000fe2000f8e00ff */
[----:B------:R-:W2:Y:S04]  /*3010*/  SYNCS.PHASECHK.TRANS64.TRYWAIT P0, [UR5+0x160], R5 ;  /* 0x00016005ff0075a7 */ /* 0x000ea80008001105 */
[----:B------:R-:W-:Y:S01]  /*3020*/  PRMT R6, R2, 0x654, R7 ;  /* 0x0000065402067816 */ /* 0x000fe20000000007 */
[----:B-1----:R-:W-:Y:S01]  /*3030*/  @!P2 IMAD.MOV.U32 R4, RZ, RZ, 0x10 ;  /* 0x00000010ff04a424 */ /* 0x002fe200078e00ff */
[----:B--2---:R-:W-:Y:S06]  /*3040*/  @!P0 BRA `(.L_x_57) ;  /* 0x0000004000888947 */ /* 0x004fec0003800000 */
.L_x_157:
[----:B------:R-:W-:Y:S01]  /*3050*/  ULEA UR4, UR6, UR37, 0x4 ;  /* 0x0000002506047291 */ /* 0x000fe2000f8e20ff */
[----:B------:R-:W-:Y:S01]  /*3060*/  SEL R3, R6, R3, !P2 ;  /* 0x0000000306037207 */ /* 0x000fe20005000000 */
[----:B------:R-:W-:Y:S01]  /*3070*/  UIADD3 UR5, UPT, UPT, UR5, 0x150, URZ ;  /* 0x0000015005057890 */ /* 0x000fe2000fffe0ff */
[----:B-1----:R-:W-:Y:S01]  /*3080*/  LEA R0, R11, UR37, 0x3 ;  /* 0x000000250b007c11 */ /* 0x002fe2000f8e18ff */
[----:B------:R-:W-:Y:S01]  /*3090*/  UIADD3 UR4, UPT, UPT, UR4, 0x1e0, URZ ;  /* 0x000001e004047890 */ /* 0x000fe2000fffe0ff */
[----:B------:R-:W-:Y:S01]  /*30a0*/  SHF.L.U32 R5, R10, 0x1f, RZ ;  /* 0x0000001f0a057819 */ /* 0x000fe200000006ff */
[----:B------:R1:W-:Y:S01]  /*30b0*/  @!P2 SYNCS.ARRIVE.TRANS64.RED RZ, [R3+URZ], R4 ;  /* 0x0000000403ffa9a7 */ /* 0x0003e200080004ff */
[----:B------:R-:W-:Y:S01]  /*30c0*/  UIADD3 UR6, UPT, UPT, UR6, 0x1, URZ ;  /* 0x0000000106067890 */ /* 0x000fe2000fffe0ff */
[----:B------:R-:W-:-:S03]  /*30d0*/  VIADD R8, R8, 0x1 ;  /* 0x0000000108087836 */ /* 0x000fc60000000000 */
[----:B------:R-:W-:Y:S02]  /*30e0*/  UISETP.NE.AND UP0, UPT, UR6, 0x2, UPT ;  /* 0x000000020600788c */ /* 0x000fe4000bf05270 */
[----:B------:R-:W-:Y:S06]  /*30f0*/  UGETNEXTWORKID.BROADCAST [UR4], [UR5] ;  /* 0x00000000040073ca */ /* 0x000fec0008000100 */
[----:B------:R-:W-:Y:S01]  /*3100*/  USEL UR4, URZ, 0x1, UP0 ;  /* 0x00000001ff047887 */ /* 0x000fe20008000000 */
[----:B------:R-:W-:Y:S01]  /*3110*/  ISETP.NE.AND P0, PT, R8, 0x2, PT ;  /* 0x000000020800780c */ /* 0x000fe20003f05270 */
[----:B------:R-:W-:Y:S01]  /*3120*/  USEL UR6, UR6, URZ, UP0 ;  /* 0x000000ff06067287 */ /* 0x000fe20008000000 */
[----:B------:R-:W2:Y:S03]  /*3130*/  SYNCS.PHASECHK.TRANS64.TRYWAIT P1, [R0+URZ+0x150], R5 ;  /* 0x00015005000075a7 */ /* 0x000ea600080211ff */
[----:B------:R-:W-:Y:S01]  /*3140*/  LOP3.LUT R12, R12, UR4, RZ, 0x3c, !PT ;  /* 0x000000040c0c7c12 */ /* 0x000fe2000f8e3cff */
[----:B-12---:R-:W-:Y:S07]  /*3150*/  @!P1 BRA `(.L_x_58) ;  /* 0x00000040005c9947 */ /* 0x006fee0003800000 */
.L_x_158:
[C---:B------:R-:W-:Y:S01]  /*3160*/  LEA R4, R11.reuse, UR37, 0x4 ;  /* 0x000000250b047c11 */ /* 0x040fe2000f8e20ff */
[----:B-1----:R-:W-:Y:S01]  /*3170*/  VIADD R0, R0, 0x160 ;  /* 0x0000016000007836 */ /* 0x002fe20000000000 */
[----:B------:R-:W-:Y:S01]  /*3180*/  SEL R8, R8, RZ, P0 ;  /* 0x000000ff08087207 */ /* 0x000fe20000000000 */
[----:B------:R-:W-:-:S03]  /*3190*/  VIADD R11, R11, 0x1 ;  /* 0x000000010b0b7836 */ /* 0x000fc60000000000 */
[----:B------:R-:W1:Y:S01]  /*31a0*/  LDS.128 R4, [R4+0x1e0] ;  /* 0x0001e00004047984 */ /* 0x000e620000000c00 */
[----:B------:R-:W-:Y:S02]  /*31b0*/  PRMT R0, RZ, 0x654, R0 ;  /* 0x00000654ff007816 */ /* 0x000fe40000000000 */
[C---:B------:R-:W-:Y:S01]  /*31c0*/  ISETP.NE.AND P1, PT, R11.reuse, 0x2, PT ;  /* 0x000000020b00780c */ /* 0x040fe20003f25270 */
[----:B------:R-:W-:Y:S01]  /*31d0*/  @!PT LDS RZ, [RZ] ;  /* 0x00000000fffff984 */ /* 0x000fe20000000800 */
[----:B------:R-:W-:Y:S01]  /*31e0*/  @!PT LDS RZ, [RZ] ;  /* 0x00000000fffff984 */ /* 0x000fe20000000800 */
[----:B------:R-:W-:Y:S01]  /*31f0*/  @!PT LDS RZ, [RZ] ;  /* 0x00000000fffff984 */ /* 0x000fe20000000800 */
[----:B------:R-:W-:Y:S01]  /*3200*/  @!PT LDS RZ, [RZ] ;  /* 0x00000000fffff984 */ /* 0x000fe20000000800 */
[----:B------:R2:W-:Y:S06]  /*3210*/  MEMBAR.ALL.CTA ;  /* 0x0000000000007992 */ /* 0x0005ec0000008000 */
[----:B--2---:R-:W2:Y:S01]  /*3220*/  FENCE.VIEW.ASYNC.S ;  /* 0x00000000000073c6 */ /* 0x004ea20000000000 */
[----:B------:R-:W-:Y:S01]  /*3230*/  SEL R11, R11, RZ, P1 ;  /* 0x000000ff0b0b7207 */ /* 0x000fe20000800000 */
[----:B--2---:R2:W-:Y:S01]  /*3240*/  SYNCS.ARRIVE.TRANS64.RED.A1T0 RZ, [R0+URZ], RZ ;  /* 0x000000ff00ff79a7 */ /* 0x0045e200081004ff */
[----:B-1----:R-:W-:-:S02]  /*3250*/  LOP3.LUT P3, RZ, R6, 0x1, RZ, 0xc0, !PT ;  /* 0x0000000106ff7812 */ /* 0x002fc4000786c0ff */
[----:B------:R-:W-:-:S04]  /*3260*/  SEL R5, RZ, 0x1, P1 ;  /* 0x00000001ff057807 */ /* 0x000fc80000800000 */
[----:B------:R-:W-:Y:S02]  /*3270*/  LOP3.LUT R10, R10, R5, RZ, 0x3c, !PT ;  /* 0x000000050a0a7212 */ /* 0x000fe400078e3cff */
[----:B--2---:R-:W-:-:S04]  /*3280*/  SEL R0, RZ, 0x1, P0 ;  /* 0x00000001ff007807 */ /* 0x004fc80000000000 */
[----:B------:R-:W-:Y:S01]  /*3290*/  LOP3.LUT R9, R9, R0, RZ, 0x3c, !PT ;  /* 0x0000000009097212 */ /* 0x000fe200078e3cff */
[----:B------:R-:W-:Y:S06]  /*32a0*/  @P3 BRA `(.L_x_59) ;  /* 0xfffffffc002c3947 */ /* 0x000fec000383ffff */
[----:B------:R-:W-:Y:S01]  /*32b0*/  ULEA UR5, UR6, UR37, 0x3 ;  /* 0x0000002506057291 */ /* 0x000fe2000f8e18ff */
[----:B------:R-:W-:-:S08]  /*32c0*/  SHF.L.U32 R3, R12, 0x1f, RZ ;  /* 0x0000001f0c037819 */ /* 0x000fd000000006ff */
[----:B------:R-:W1:Y:S02]  /*32d0*/  SYNCS.PHASECHK.TRANS64 P0, [UR5+0x160], R3 ;  /* 0x00016003ff0075a7 */ /* 0x000e640008001005 */
[----:B-1----:R-:W-:Y:S05]  /*32e0*/  @P0 BRA `(.L_x_60) ;  /* 0x0000000000080947 */ /* 0x002fea0003800000 */
[----:B------:R-:W1:Y:S02]  /*32f0*/  SYNCS.PHASECHK.TRANS64.TRYWAIT P0, [UR5+0x160], R3 ;  /* 0x00016003ff0075a7 */ /* 0x000e640008001105 */
[----:B-1----:R-:W-:Y:S05]  /*3300*/  @!P0 BRA `(.L_x_61) ;  /* 0x0000004000048947 */ /* 0x002fea0003800000 */
.L_x_60:
[----:B------:R-:W-:-:S04]  /*3310*/  UIADD3 UR4, UPT, UPT, UR6, 0x1, URZ ;  /* 0x0000000106047890 */ /* 0x000fc8000fffe0ff */
[----:B------:R-:W-:-:S04]  /*3320*/  UISETP.NE.AND UP0, UPT, UR4, 0x2, UPT ;  /* 0x000000020400788c */ /* 0x000fc8000bf05270 */
[----:B------:R-:W-:Y:S02]  /*3330*/  USEL UR7, URZ, 0x1, UP0 ;  /* 0x00000001ff077887 */ /* 0x000fe40008000000 */
[----:B------:R-:W-:-:S04]  /*3340*/  USEL UR4, UR4, URZ, UP0 ;  /* 0x000000ff04047287 */ /* 0x000fc80008000000 */
[----:B------:R-:W-:Y:S01]  /*3350*/  ULEA UR4, UR4, UR37, 0x3 ;  /* 0x0000002504047291 */ /* 0x000fe2000f8e18ff */
[----:B-1----:R-:W-:-:S04]  /*3360*/  LOP3.LUT R3, R12, UR7, RZ, 0x3c, !PT ;  /* 0x000000070c037c12 */ /* 0x002fc8000f8e3cff */
[----:B------:R-:W-:-:S04]  /*3370*/  SHF.L.U32 R0, R3, 0x1f, RZ ;  /* 0x0000001f03007819 */ /* 0x000fc800000006ff */
[----:B------:R-:W1:Y:S02]  /*3380*/  SYNCS.PHASECHK.TRANS64 P0, [UR4+0x160], R0 ;  /* 0x00016000ff0075a7 */ /* 0x000e640008001004 */
[----:B-1----:R-:W-:Y:S05]  /*3390*/  @P0 EXIT ;  /* 0x000000000000094d */ /* 0x002fea0003800000 */
[----:B------:R-:W-:Y:S02]  /*33a0*/  SHF.L.U32 R3, R3, 0x1f, RZ ;  /* 0x0000001f03037819 */ /* 0x000fe400000006ff */
[----:B------:R-:W-:-:S07]  /*33b0*/  MOV R0, UR4 ;  /* 0x0000000400007c02 */ /* 0x000fce0008000f00 */
.L_x_62:
[----:B-1----:R1:W2:Y:S02]  /*33c0*/  SYNCS.PHASECHK.TRANS64.TRYWAIT P0, [R0+URZ+0x160], R3 ;  /* 0x00016003000075a7 */ /* 0x0022a400080011ff */
[----:B--2---:R-:W-:Y:S05]  /*33d0*/  @!P0 NANOSLEEP.SYNCS 0x989680 ;  /* 0x009896800000895d */ /* 0x004fea0003900000 */
[----:B------:R-:W2:Y:S02]  /*33e0*/  @!P0 SYNCS.PHASECHK.TRANS64 P0, [R0+URZ+0x160], R3 ;  /* 0x00016003000085a7 */ /* 0x000ea400080010ff */
[----:B--2---:R-:W-:Y:S05]  /*33f0*/  @P0 EXIT ;  /* 0x000000000000094d */ /* 0x004fea0003800000 */
[----:B------:R-:W-:Y:S05]  /*3400*/  BRA `(.L_x_62) ;  /* 0xfffffffc00ec7947 */ /* 0x000fea000383ffff */
.L_x_55:
[----:B------:R-:W-:-:S09]  /*3410*/  UISETP.NE.AND UP1, UPT, UR8, URZ, UPT ;  /* 0x000000ff0800728c */ /* 0x000fd2000bf25270 */
[----:B------:R-:W-:Y:S05]  /*3420*/  BRA.U UP1, `(.L_x_63) ;  /* 0x0000000d01cc7547 */ /* 0x000fea000b800000 */
[----:B------:R-:W-:Y:S01]  /*3430*/  UMOV UR4, 0x40 ;  /* 0x0000004000047882 */ /* 0x000fe20000000000 */
[----:B------:R-:W-:Y:S01]  /*3440*/  NOP ;  /* 0x0000000000007918 */ /* 0x000fe20000000000 */
[----:B------:R-:W-:Y:S01]  /*3450*/  ULEA UR4, UR37, UR4, 0x18 ;  /* 0x0000000425047291 */ /* 0x000fe2000f8ec0ff */
[----:B------:R-:W-:Y:S02]  /*3460*/  UMOV UR5, 0x400 ;  /* 0x0000040000057882 */ /* 0x000fe40000000000 */
[----:B------:R-:W-:-:S06]  /*3470*/  ULEA UR37, UR37, UR5, 0x18 ;  /* 0x0000000525257291 */ /* 0x000fcc000f8ec0ff */
[----:B------:R-:W1:Y:S02]  /*3480*/  LDS.U8 R0, [UR4+0x1c] ;  /* 0x00001c04ff007984 */ /* 0x000e640008000000 */
[----:B-1----:R-:W-:-:S13]  /*3490*/  ISETP.NE.AND P0, PT, R0, RZ, PT ;  /* 0x000000ff0000720c */ /* 0x002fda0003f05270 */
[----:B------:R-:W-:Y:S05]  /*34a0*/  @P0 BRA `(.L_x_64) ;  /* 0x0000000000580947 */ /* 0x000fea0003800000 */
[----:B------:R-:W-:-:S13]  /*34b0*/  ELECT P0, URZ, PT ;  /* 0x0000000000ff782f */ /* 0x000fda0003800000 */
[----:B------:R-:W-:Y:S05]  /*34c0*/  @!P0 BRA `(.L_x_65) ;  /* 0x0000000000608947 */ /* 0x000fea0003800000 */
[----:B------:R-:W-:Y:S01]  /*34d0*/  UMOV UR5, 0x10 ;  /* 0x0000001000057882 */ /* 0x000fe20000000000 */
[----:B------:R-:W-:Y:S01]  /*34e0*/  HFMA2 R0, -RZ, RZ, 0, 5.9604644775390625e-08 ;  /* 0x00000001ff007431 */ /* 0x000fe200000001ff */
[----:B------:R-:W-:-:S03]  /*34f0*/  MOV R2, 0xffff ;  /* 0x0000ffff00027802 */ /* 0x000fc60000000f00 */
[----:B------:R-:W-:Y:S04]  /*3500*/  DEPBAR.LE SB1, 0x36 ;  /* 0x00009d800000791a */ /* 0x000fe80000000000 */
[----:B------:R-:W1:Y:S02]  /*3510*/  UTCATOMSWS.FIND_AND_SET.ALIGN UP0, UR5, UR5 ;  /* 0x00000005000575e3 */ /* 0x000e640008000800 */
[----:B-1----:R-:W-:Y:S01]  /*3520*/  MOV R3, UR5 ;  /* 0x0000000500037c02 */ /* 0x002fe20008000f00 */
[----:B------:R-:W-:Y:S06]  /*3530*/  BRA.U UP0, `(.L_x_66) ;  /* 0x0000000100187547 */ /* 0x000fec000b800000 */
.L_x_67:
[----:B------:R-:W-:Y:S05]  /*3540*/  NANOSLEEP 0x64 ;  /* 0x000000640000795d */ /* 0x000fea0003800000 */
[----:B------:R-:W-:-:S05]  /*3550*/  UMOV UR5, 0x10 ;  /* 0x0000001000057882 */ /* 0x000fca0000000000 */
[----:B------:R-:W-:Y:S04]  /*3560*/  DEPBAR.LE SB1, 0x36 ;  /* 0x00009d800000791a */ /* 0x000fe80000000000 */
[----:B------:R-:W1:Y:S02]  /*3570*/  UTCATOMSWS.FIND_AND_SET.ALIGN UP0, UR5, UR5 ;  /* 0x00000005000575e3 */ /* 0x000e640008000800 */
[----:B-1----:R-:W-:Y:S01]  /*3580*/  MOV R3, UR5 ;  /* 0x0000000500037c02 */ /* 0x002fe20008000f00 */
[----:B------:R-:W-:Y:S05]  /*3590*/  BRA.U !UP0, `(.L_x_67) ;  /* 0xfffffffd08e87547 */ /* 0x000fea000b83ffff */
.L_x_66:
[-C--:B------:R-:W-:Y:S02]  /*35a0*/  SHF.L.U32 R2, R2, R3.reuse, RZ ;  /* 0x0000000302027219 */ /* 0x080fe400000006ff */
[----:B------:R-:W-:Y:S01]  /*35b0*/  SHF.L.U32 R0, R0, R3, RZ ;  /* 0x0000000300007219 */ /* 0x000fe200000006ff */
[----:B------:R-:W-:Y:S02]  /*35c0*/  IMAD.SHL.U32 R3, R3, 0x20, RZ ;  /* 0x0000002003037824 */ /* 0x000fe400078e00ff */
[----:B------:R1:W-:Y:S04]  /*35d0*/  ATOMS.OR RZ, [UR4+0x14], R2 ;  /* 0x00001402ffff798c */ /* 0x0003e8000b000004 */
[----:B------:R1:W-:Y:S04]  /*35e0*/  ATOMS.OR RZ, [UR4+0x18], R0 ;  /* 0x00001800ffff798c */ /* 0x0003e8000b000004 */
[----:B------:R1:W-:Y:S01]  /*35f0*/  STS [UR37+0x200], R3 ;  /* 0x00020003ff007988 */ /* 0x0003e20008000825 */
[----:B------:R-:W-:Y:S05]  /*3600*/  BRA `(.L_x_65) ;  /* 0x0000000000107947 */ /* 0x000fea0003800000 */
.L_x_64:
[----:B------:R-:W-:Y:S02]  /*3610*/  MOV R0, 0xffffffff ;  /* 0xffffffff00007802 */ /* 0x000fe40000000f00 */
[----:B------:R-:W-:-:S03]  /*3620*/  MOV R2, 0x3650 ;  /* 0x0000365000027802 */ /* 0x000fc60000000f00 */
[----:B------:R1:W-:Y:S04]  /*3630*/  STS [UR37+0x200], R0 ;  /* 0x00020000ff007988 */ /* 0x0003e80008000825 */
[----:B-1-3-5:R-:W-:Y:S05]  /*3640*/  CALL.REL.NOINC `($__internal_1_$__cuda_sm10x_tcgen05_guardrail_trap_phase_invalid_during_alloc) ;  /* 0x0000004000947944 */ /* 0x02afea0003c00000 */
.L_x_65:
[----:B------:R-:W-:Y:S05]  /*3650*/  WARPSYNC.ALL ;  /* 0x0000000000007948 */ /* 0x000fea0003800000 */
[----:B------:R-:W2:Y:S01]  /*3660*/  S2UR UR5, SR_CgaCtaId ;  /* 0x00000000000579c3 */ /* 0x000ea20000008800 */
[----:B------:R-:W-:Y:S01]  /*3670*/  UMOV UR4, 0x400 ;  /* 0x0000040000047882 */ /* 0x000fe20000000000 */
[----:B------:R-:W-:-:S06]  /*3680*/  NOP ;  /* 0x0000000000007918 */ /* 0x000fcc0000000000 */
[----:B------:R-:W-:Y:S06]  /*3690*/  BAR.ARV 0x6, 0xa0 ;  /* 0x0182800000007b1d */ /* 0x000fec0000002000 */
[----:B------:R-:W4:Y:S01]  /*36a0*/  LDCU UR7, c[0x0][0x38c] ;  /* 0x00007180ff0777ac */ /* 0x000f220008000800 */
[----:B------:R-:W-:Y:S01]  /*36b0*/  IMAD.MOV.U32 R11, RZ, RZ, 0x1 ;  /* 0x00000001ff0b7424 */ /* 0x000fe200078e00ff */
[----:B------:R-:W-:Y:S01]  /*36c0*/  CS2R R8, SRZ ;  /* 0x0000000000087805 */ /* 0x000fe2000001ff00 */
[----:B------:R-:W-:Y:S01]  /*36d0*/  IMAD.MOV.U32 R10, RZ, RZ, RZ ;  /* 0x000000ffff0a7224 */ /* 0x000fe200078e00ff */
[----:B------:R-:W3:Y:S01]  /*36e0*/  LDCU UR6, c[0x0][0x38c] ;  /* 0x00007180ff0677ac */ /* 0x000ee20008000800 */
[----:B------:R-:W-:Y:S01]  /*36f0*/  UMOV UR15, URZ ;  /* 0x000000ff000f7c82 */ /* 0x000fe20008000000 */
[----:B------:R-:W-:Y:S01]  /*3700*/  UMOV UR14, URZ ;  /* 0x000000ff000e7c82 */ /* 0x000fe20008000000 */
[----:B--2---:R-:W-:Y:S01]  /*3710*/  ULEA UR5, UR5, UR4, 0x18 ;  /* 0x0000000405057291 */ /* 0x004fe2000f8ec0ff */
[----:B------:R-:W-:Y:S01]  /*3720*/  UMOV UR24, 0x0 ;  /* 0x0000000000187882 */ /* 0x000fe20000000000 */
[----:B------:R-:W-:-:S02]  /*3730*/  UMOV UR25, 0x4080010 ;  /* 0x0408001000197882 */ /* 0x000fc40000000000 */
[----:B------:R-:W-:Y:S02]  /*3740*/  UIADD3 UR10, UPT, UPT, UR5, 0x2600, URZ ;  /* 0x00002600050a7890 */ /* 0x000fe4000fffe0ff */
[----:B------:R-:W-:Y:S02]  /*3750*/  UIADD3 UR11, UPT, UPT, UR5, 0x26600, URZ ;  /* 0x00026600050b7890 */ /* 0x000fe4000fffe0ff */
[----:B----4-:R-:W-:Y:S01]  /*3760*/  UIADD3 UR7, UPT, UPT, UR7, 0x3f, URZ ;  /* 0x0000003f07077890 */ /* 0x010fe2000fffe0ff */
[----:B-1----:R-:W1:Y:S01]  /*3770*/  LDS R0, [UR5+0x200] ;  /* 0x00020005ff007984 */ /* 0x002e620008000800 */
[----:B------:R-:W-:Y:S02]  /*3780*/  USHF.R.U32.HI UR10, URZ, 0x4, UR10 ;  /* 0x00000004ff0a7899 */ /* 0x000fe4000801160a */
[----:B------:R-:W-:Y:S02]  /*3790*/  USHF.R.S32.HI UR4, URZ, 0x1f, UR7 ;  /* 0x0000001fff047899 */ /* 0x000fe40008011407 */
[----:B------:R-:W-:-:S02]  /*37a0*/  USHF.R.U32.HI UR11, URZ, 0x4, UR11 ;  /* 0x00000004ff0b7899 */ /* 0x000fc4000801160b */
[----:B------:R-:W-:Y:S02]  /*37b0*/  ULEA.HI UR4, UR4, UR7, URZ, 0x6 ;  /* 0x0000000704047291 */ /* 0x000fe4000f8f30ff */
[----:B------:R-:W-:Y:S02]  /*37c0*/  ULOP3.LUT UR10, UR10, 0x3fff, URZ, 0xc0, !UPT ;  /* 0x00003fff0a0a7892 */ /* 0x000fe4000f8ec0ff */
[----:B------:R-:W-:Y:S02]  /*37d0*/  USHF.R.S32.HI UR4, URZ, 0x6, UR4 ;  /* 0x00000006ff047899 */ /* 0x000fe40008011404 */
[----:B------:R-:W-:Y:S02]  /*37e0*/  ULOP3.LUT UR11, UR11, 0x3fff, URZ, 0xc0, !UPT ;  /* 0x00003fff0b0b7892 */ /* 0x000fe4000f8ec0ff */
[----:B------:R-:W-:Y:S01]  /*37f0*/  UISETP.LT.AND UP0, UPT, UR4, 0x1, UPT ;  /* 0x000000010400788c */ /* 0x000fe2000bf01270 */
[----:B------:R-:W-:Y:S01]  /*3800*/  UMOV UR22, 0x0 ;  /* 0x0000000000167882 */ /* 0x000fe20000000000 */
[----:B------:R-:W-:-:S02]  /*3810*/  UMOV UR23, 0x4080010 ;  /* 0x0408001000177882 */ /* 0x000fc40000000000 */
[----:B------:R-:W-:Y:S02]  /*3820*/  USEL UR9, UR4, 0x1, !UP0 ;  /* 0x0000000104097887 */ /* 0x000fe4000c000000 */
[----:B------:R-:W-:Y:S02]  /*3830*/  ULOP3.LUT UR10, UR10, 0x10000, URZ, 0xfc, !UPT ;  /* 0x000100000a0a7892 */ /* 0x000fe4000f8efcff */
[----:B------:R-:W-:Y:S02]  /*3840*/  ULOP3.LUT UR11, UR11, 0x10000, URZ, 0xfc, !UPT ;  /* 0x000100000b0b7892 */ /* 0x000fe4000f8efcff */
[----:B------:R-:W-:Y:S02]  /*3850*/  UIADD3 UR9, UPT, UPT, -UR9, URZ, URZ ;  /* 0x000000ff09097290 */ /* 0x000fe4000fffe1ff */
[----:B---3--:R-:W-:Y:S01]  /*3860*/  UISETP.GE.AND UP3, UPT, UR6, 0x1, UPT ;  /* 0x000000010600788c */ /* 0x008fe2000bf66270 */
[----:B------:R-:W-:Y:S01]  /*3870*/  UMOV UR20, 0x0 ;  /* 0x0000000000147882 */ /* 0x000fe20000000000 */
[----:B------:R-:W-:Y:S01]  /*3880*/  UMOV UR21, 0x4080010 ;  /* 0x0408001000157882 */ /* 0x000fe20000000000 */
[----:B------:R-:W-:Y:S01]  /*3890*/  UMOV UR18, 0x0 ;  /* 0x0000000000127882 */ /* 0x000fe20000000000 */
[----:B------:R-:W-:Y:S01]  /*38a0*/  UMOV UR19, 0x4080010 ;  /* 0x0408001000137882 */ /* 0x000fe20000000000 */
[----:B-1----:R-:W-:-:S15]  /*38b0*/  R2UR UR16, R0 ;  /* 0x00000000001072ca */ /* 0x002fde00000e0000 */
.L_x_74:
[----:B------:R-:W-:Y:S02]  /*38c0*/  LEA R0, R10, UR5, 0x3 ;  /* 0x000000050a007c11 */ /* 0x000fe4000f8e18ff */
[----:B------:R-:W-:Y:S02]  /*38d0*/  SHF.L.U32 R5, R9, 0x1f, RZ ;  /* 0x0000001f09057819 */ /* 0x000fe400000006ff */
[----:B------:R-:W-:Y:S01]  /*38e0*/  PLOP3.LUT P0, PT, PT, PT, UP3, 0x80, 0x8 ;  /* 0x000000000008781c */ /* 0x000fe20003f0f038 */
[----:B------:R-:W-:Y:S01]  /*38f0*/  VIADD R3, R0, 0x160 ;  /* 0x0000016000037836 */ /* 0x000fe20000000000 */
[----:B-1----:R-:W1:Y:S02]  /*3900*/  SYNCS.PHASECHK.TRANS64.TRYWAIT P1, [R0+URZ+0x150], R5 ;  /* 0x00015005000075a7 */ /* 0x002e6400080211ff */
[----:B-1-3--:R-:W-:Y:S09]  /*3910*/  @!P1 BRA `(.L_x_68) ;  /* 0x0000003800989947 */ /* 0x00aff20003800000 */
.L_x_160:
[----:B------:R-:W-:Y:S01]  /*3920*/  LEA R4, R10, UR5, 0x4 ;  /* 0x000000050a047c11 */ /* 0x000fe2000f8e20ff */
[----:B------:R-:W-:Y:S01]  /*3930*/  @UP3 ULEA UR6, UR14, UR5, 0x3 ;  /* 0x000000050e063291 */ /* 0x000fe2000f8e18ff */
[----:B------:R-:W-:Y:S01]  /*3940*/  PLOP3.LUT P2, PT, PT, PT, PT, 0x80, 0x8 ;  /* 0x000000000008781c */ /* 0x000fe20003f4f070 */
[----:B------:R-:W-:Y:S01]  /*3950*/  ULEA UR7, UR15, UR5, 0x3 ;  /* 0x000000050f077291 */ /* 0x000fe2000f8e18ff */
[----:B------:R-:W-:Y:S02]  /*3960*/  PRMT R3, RZ, 0x654, R3 ;  /* 0x00000654ff037816 */ /* 0x000fe40000000003 */
[----:B-1----:R-:W1:Y:S01]  /*3970*/  LDS.128 R4, [R4+0x1e0] ;  /* 0x0001e00004047984 */ /* 0x002e620000000c00 */
[----:B------:R-:W-:Y:S02]  /*3980*/  @P0 SHF.L.U32 R2, R8, 0x1f, RZ ;  /* 0x0000001f08020819 */ /* 0x000fe400000006ff */
[----:B------:R-:W-:Y:S01]  /*3990*/  SHF.L.U32 R0, R11, 0x1f, RZ ;  /* 0x0000001f0b007819 */ /* 0x000fe200000006ff */
[----:B------:R-:W-:Y:S01]  /*39a0*/  @!PT LDS RZ, [RZ] ;  /* 0x00000000fffff984 */ /* 0x000fe20000000800 */
[----:B------:R-:W-:Y:S01]  /*39b0*/  @!PT LDS RZ, [RZ] ;  /* 0x00000000fffff984 */ /* 0x000fe20000000800 */
[----:B------:R-:W-:Y:S01]  /*39c0*/  @!PT LDS RZ, [RZ] ;  /* 0x00000000fffff984 */ /* 0x000fe20000000800 */
[----:B------:R-:W-:Y:S01]  /*39d0*/  @!PT LDS RZ, [RZ] ;  /* 0x00000000fffff984 */ /* 0x000fe20000000800 */
[----:B------:R2:W-:Y:S06]  /*39e0*/  MEMBAR.ALL.CTA ;  /* 0x0000000000007992 */ /* 0x0005ec0000008000 */
[----:B--2---:R-:W2:Y:S02]  /*39f0*/  FENCE.VIEW.ASYNC.S ;  /* 0x00000000000073c6 */ /* 0x004ea40000000000 */
[----:B--2---:R2:W-:Y:S01]  /*3a00*/  SYNCS.ARRIVE.TRANS64.RED.A1T0 RZ, [R3+URZ], RZ ;  /* 0x000000ff03ff79a7 */ /* 0x0045e200081004ff */
[----:B------:R2:W3:Y:S01]  /*3a10*/  @P0 SYNCS.PHASECHK.TRANS64.TRYWAIT P2, [UR6], R2 ;  /* 0x00000002ff0005a7 */ /* 0x0004e20008041106 */
[----:B------:R-:W-:Y:S01]  /*3a20*/  ULEA.HI UR6, UR15, UR15, URZ, 0x1 ;  /* 0x0000000f0f067291 */ /* 0x000fe2000f8f08ff */
[----:B-1----:R-:W-:-:S03]  /*3a30*/  LOP3.LUT P1, RZ, R6, 0x1, RZ, 0xc0, !PT ;  /* 0x0000000106ff7812 */ /* 0x002fc6000782c0ff */
[----:B------:R-:W-:Y:S02]  /*3a40*/  USHF.L.U32 UR8, UR6, 0x4, URZ ;  /* 0x0000000406087899 */ /* 0x000fe400080006ff */
[----:B------:R-:W-:Y:S02]  /*3a50*/  ULOP3.LUT UR6, UR6, 0xffe, URZ, 0xc0, !UPT ;  /* 0x00000ffe06067892 */ /* 0x000fe4000f8ec0ff */
[----:B------:R-:W-:Y:S02]  /*3a60*/  ULOP3.LUT UR8, UR8, 0xffffffe0, URZ, 0xc0, !UPT ;  /* 0xffffffe008087892 */ /* 0x000fe4000f8ec0ff */
[----:B------:R-:W-:Y:S02]  /*3a70*/  UIADD3 UR6, UPT, UPT, -UR6, UR15, URZ ;  /* 0x0000000f06067290 */ /* 0x000fe4000fffe1ff */
[----:B------:R-:W-:Y:S01]  /*3a80*/  UIADD3 UR8, UPT, UPT, UR16, UR8, URZ ;  /* 0x0000000810087290 */ /* 0x000fe2000fffe0ff */
[----:B------:R-:W1:Y:S03]  /*3a90*/  SYNCS.PHASECHK.TRANS64.TRYWAIT P0, [UR7+0x190], R0 ;  /* 0x00019000ff0075a7 */ /* 0x000e660008001107 */
[----:B------:R-:W-:Y:S01]  /*3aa0*/  ULEA UR8, UR6, UR8, 0x14 ;  /* 0x0000000806087291 */ /* 0x000fe2000f8ea0ff */
[----:B-123--:R-:W-:Y:S11]  /*3ab0*/  @!P0 BRA `(.L_x_69) ;  /* 0x0000003800448947 */ /* 0x00eff60003800000 */
.L_x_162:
[----:B------:R-:W-:Y:S01]  /*3ac0*/  IADD3 R10, PT, PT, R10, 0x1, RZ ;  /* 0x000000010a0a7810 */ /* 0x000fe20007ffe0ff */
[----:B------:R-:W-:Y:S06]  /*3ad0*/  BRA.U !UP3, `(.L_x_70) ;  /* 0x000000010bc07547 */ /* 0x000fec000b800000 */
[----:B------:R-:W-:Y:S01]  /*3ae0*/  UPLOP3.LUT UP4, UPT, UPT, UPT, UPT, 0x40, 0x4 ;  /* 0x000000000004789c */ /* 0x000fe20003f8e870 */
[----:B------:R-:W-:Y:S01]  /*3af0*/  UMOV UR13, UR9 ;  /* 0x00000009000d7c82 */ /* 0x000fe20008000000 */
[----:B------:R-:W-:Y:S01]  /*3b00*/  UMOV UR12, UR4 ;  /* 0x00000004000c7c82 */ /* 0x000fe20008000000 */
[----:B------:R-:W-:-:S08]  /*3b10*/  UMOV UR17, UR14 ;  /* 0x0000000e00117c82 */ /* 0x000fd00008000000 */
.L_x_73:
[----:B------:R-:W-:Y:S02]  /*3b20*/  UIADD3 UR13, UPT, UPT, UR13, 0x1, URZ ;  /* 0x000000010d0d7890 */ /* 0x000fe4000fffe0ff */
[----:B--2---:R-:W-:Y:S02]  /*3b30*/  ULEA UR6, UR17, UR5, 0x3 ;  /* 0x0000000511067291 */ /* 0x004fe4000f8e18ff */
[----:B------:R-:W-:Y:S01]  /*3b40*/  UISETP.NE.AND UP0, UPT, UR13, URZ, UPT ;  /* 0x000000ff0d00728c */ /* 0x000fe2000bf05270 */
[----:B---3--:R-:W-:Y:S10]  /*3b50*/  @P2 BRA `(.L_x_71) ;  /* 0x00000000000c2947 */ /* 0x008ff40003800000 */
[----:B-1----:R-:W-:Y:S04]  /*3b60*/  SHF.L.U32 R3, R8, 0x1f, RZ ;  /* 0x0000001f08037819 */ /* 0x002fe800000006ff */
[----:B------:R-:W1:Y:S02]  /*3b70*/  SYNCS.PHASECHK.TRANS64.TRYWAIT P0, [UR6], R3 ;  /* 0x00000003ff0075a7 */ /* 0x000e640008001106 */
[----:B-1----:R-:W-:Y:S05]  /*3b80*/  @!P0 BRA `(.L_x_72) ;  /* 0x0000003800288947 */ /* 0x002fea0003800000 */
.L_x_71:
[----:B------:R-:W-:Y:S01]  /*3b90*/  UISETP.NE.AND UP1, UPT, UR12, 0x1, UPT ;  /* 0x000000010c00788c */ /* 0x000fe2000bf25270 */
[----:B------:R-:W-:Y:S01]  /*3ba0*/  PLOP3.LUT P2, PT, PT, PT, PT, 0x80, 0x8 ;  /* 0x000000000008781c */ /* 0x000fe20003f4f070 */
[----:B------:R-:W-:Y:S02]  /*3bb0*/  UIADD3 UR14, UPT, UPT, UR17, 0x1, URZ ;  /* 0x00000001110e7890 */ /* 0x000fe4000fffe0ff */
[----:B------:R-:W-:Y:S02]  /*3bc0*/  ULEA UR28, UR17, UR11, 0x8 ;  /* 0x0000000b111c7291 */ /* 0x000fe4000f8e40ff */
[----:B------:R-:W-:Y:S01]  /*3bd0*/  UISETP.NE.AND UP2, UPT, UR14, 0x12, UPT ;  /* 0x000000120e00788c */ /* 0x000fe2000bf45270 */
[----:B------:R-:W-:Y:S01]  /*3be0*/  PLOP3.LUT P0, PT, PT, PT, UP1, 0x80, 0x8 ;  /* 0x000000000008781c */ /* 0x000fe20003f0f018 */
[----:B------:R-:W-:Y:S02]  /*3bf0*/  UIADD3 UR40, UPT, UPT, UR28, 0x2, URZ ;  /* 0x000000021c287890 */ /* 0x000fe4000fffe0ff */
[----:B------:R-:W-:Y:S02]  /*3c00*/  USEL UR27, URZ, 0x1, UP2 ;  /* 0x00000001ff1b7887 */ /* 0x000fe40009000000 */
[----:B------:R-:W-:Y:S02]  /*3c10*/  USEL UR14, UR14, URZ, UP2 ;  /* 0x000000ff0e0e7287 */ /* 0x000fe40009000000 */
[----:B------:R-:W-:Y:S02]  /*3c20*/  UIADD3 UR36, UPT, UPT, UR28, 0x4, URZ ;  /* 0x000000041c247890 */ /* 0x000fe4000fffe0ff */
[----:B------:R-:W-:Y:S01]  /*3c30*/  @UP1 ULEA UR26, UR14, UR5, 0x3 ;  /* 0x000000050e1a1291 */ /* 0x000fe2000f8e18ff */
[----:B------:R-:W-:Y:S01]  /*3c40*/  LOP3.LUT R8, R8, UR27, RZ, 0x3c, !PT ;  /* 0x0000001b08087c12 */ /* 0x000fe2000f8e3cff */
[----:B------:R-:W-:Y:S02]  /*3c50*/  UIADD3 UR32, UPT, UPT, UR28, 0x6, URZ ;  /* 0x000000061c207890 */ /* 0x000fe4000fffe0ff */
[----:B------:R-:W-:Y:S01]  /*3c60*/  UIADD3 UR6, UPT, UPT, UR6, 0x90, URZ ;  /* 0x0000009006067890 */ /* 0x000fe2000fffe0ff */
[----:B-1----:R-:W-:Y:S01]  /*3c70*/  @P0 SHF.L.U32 R0, R8, 0x1f, RZ ;  /* 0x0000001f08000819 */ /* 0x002fe200000006ff */
[----:B------:R-:W-:Y:S01]  /*3c80*/  UIADD3 UR12, UPT, UPT, UR12, -0x1, URZ ;  /* 0xffffffff0c0c7890 */ /* 0x000fe2000fffe0ff */
[----:B------:R-:W-:Y:S02]  /*3c90*/  UMOV UR29, 0x40004040 ;  /* 0x40004040001d7882 */ /* 0x000fe40000000000 */
[----:B------:R2:W3:Y:S01]  /*3ca0*/  @P0 SYNCS.PHASECHK.TRANS64.TRYWAIT P2, [UR26], R0 ;  /* 0x00000000ff0005a7 */ /* 0x0004e2000804111a */
[----:B------:R-:W-:Y:S01]  /*3cb0*/  ULEA UR26, UR17, UR10, 0x9 ;  /* 0x0000000a111a7291 */ /* 0x000fe2000f8e48ff */
[----:B------:R-:W-:Y:S01]  /*3cc0*/  UMOV UR27, 0x40004040 ;  /* 0x40004040001b7882 */ /* 0x000fe20000000000 */
[----:B------:R-:W-:Y:S02]  /*3cd0*/  UMOV UR41, 0x40004040 ;  /* 0x4000404000297882 */ /* 0x000fe40000000000 */
[----:B------:R-:W-:Y:S02]  /*3ce0*/  UIADD3 UR38, UPT, UPT, UR26, 0x2, URZ ;  /* 0x000000021a267890 */ /* 0x000fe4000fffe0ff */
[----:B------:R-:W-:Y:S02]  /*3cf0*/  UIADD3 UR34, UPT, UPT, UR26, 0x4, URZ ;  /* 0x000000041a227890 */ /* 0x000fe4000fffe0ff */
[----:B------:R-:W-:Y:S01]  /*3d00*/  UIADD3 UR30, UPT, UPT, UR26, 0x6, URZ ;  /* 0x000000061a1e7890 */ /* 0x000fe2000fffe0ff */
[----:B------:R2:W-:Y:S01]  /*3d10*/  UTCHMMA gdesc[UR26], gdesc[UR28], tmem[UR8], tmem[UR24], idesc[UR25], UP4 ;  /* 0x00ff181c1a0075ea */ /* 0x0005e2000a000008 */
[----:B------:R-:W-:Y:S01]  /*3d20*/  UPLOP3.LUT UP4, UPT, UPT, UPT, UPT, 0x80, 0x8 ;  /* 0x000000000008789c */ /* 0x000fe20003f8f070 */
[----:B------:R-:W-:Y:S01]  /*3d30*/  UMOV UR39, 0x40004040 ;  /* 0x4000404000277882 */ /* 0x000fe20000000000 */
[----:B------:R-:W-:Y:S01]  /*3d40*/  UMOV UR37, 0x40004040 ;  /* 0x4000404000257882 */ /* 0x000fe20000000000 */
[----:B------:R2:W-:Y:S01]  /*3d50*/  UTCHMMA gdesc[UR38], gdesc[UR40], tmem[UR8], tmem[UR22], idesc[UR23], UPT ;  /* 0x00ff1628260075ea */ /* 0x0005e2000b800008 */
[----:B------:R-:W-:Y:S01]  /*3d60*/  UMOV UR35, 0x40004040 ;  /* 0x4000404000237882 */ /* 0x000fe20000000000 */
[----:B------:R-:W-:Y:S01]  /*3d70*/  UMOV UR33, 0x40004040 ;  /* 0x4000404000217882 */ /* 0x000fe20000000000 */
[----:B------:R-:W-:Y:S01]  /*3d80*/  UMOV UR31, 0x40004040 ;  /* 0x40004040001f7882 */ /* 0x000fe20000000000 */
[----:B------:R2:W-:Y:S01]  /*3d90*/  UTCHMMA gdesc[UR34], gdesc[UR36], tmem[UR8], tmem[UR20], idesc[UR21], UPT ;  /* 0x00ff1424220075ea */ /* 0x0005e2000b800008 */
[----:B------:R2:W-:Y:S01]  /*3da0*/  UTCHMMA gdesc[UR30], gdesc[UR32], tmem[UR8], tmem[UR18], idesc[UR19], UPT ;  /* 0x00ff12201e0075ea */ /* 0x0005e2000b800008 */
[----:B------:R2:W-:Y:S01]  /*3db0*/  UTCBAR [UR6], URZ ;  /* 0x000000ff060073e9 */ /* 0x0005e200080000ff */
[----:B------:R-:W-:Y:S01]  /*3dc0*/  UMOV UR17, UR14 ;  /* 0x0000000e00117c82 */ /* 0x000fe20008000000 */
[----:B------:R-:W-:Y:S05]  /*3dd0*/  BRA.U UP0, `(.L_x_73) ;  /* 0xfffffffd00507547 */ /* 0x000fea000b83ffff */
.L_x_70:
[----:B------:R-:W-:Y:S01]  /*3de0*/  UIADD3 UR15, UPT, UPT, UR15, 0x1, URZ ;  /* 0x000000010f0f7890 */ /* 0x000fe2000fffe0ff */
[C---:B------:R-:W-:Y:S01]  /*3df0*/  ISETP.NE.AND P0, PT, R10.reuse, 0x2, PT ;  /* 0x000000020a00780c */ /* 0x040fe20003f05270 */
[----:B------:R-:W-:Y:S02]  /*3e00*/  UIADD3 UR7, UPT, UPT, UR7, 0x170, URZ ;  /* 0x0000017007077890 */ /* 0x000fe4000fffe0ff */
[----:B------:R-:W-:Y:S01]  /*3e10*/  UISETP.NE.AND UP0, UPT, UR15, 0x4, UPT ;  /* 0x000000040f00788c */ /* 0x000fe2000bf05270 */
[----:B-12---:R-:W-:Y:S02]  /*3e20*/  SEL R0, RZ, 0x1, P0 ;  /* 0x00000001ff007807 */ /* 0x006fe40000000000 */
[----:B------:R-:W-:Y:S01]  /*3e30*/  SEL R10, R10, RZ, P0 ;  /* 0x000000ff0a0a7207 */ /* 0x000fe20000000000 */
[----:B------:R-:W-:Y:S01]  /*3e40*/  USEL UR6, URZ, 0x1, UP0 ;  /* 0x00000001ff067887 */ /* 0x000fe20008000000 */
[----:B------:R-:W-:Y:S01]  /*3e50*/  LOP3.LUT R9, R9, R0, RZ, 0x3c, !PT ;  /* 0x0000000009097212 */ /* 0x000fe200078e3cff */
[----:B------:R-:W-:Y:S01]  /*3e60*/  USEL UR15, UR15, URZ, UP0 ;  /* 0x000000ff0f0f7287 */ /* 0x000fe20008000000 */
[----:B------:R1:W-:Y:S03]  /*3e70*/  UTCBAR [UR7], URZ ;  /* 0x000000ff070073e9 */ /* 0x0003e600080000ff */
[----:B------:R-:W-:Y:S01]  /*3e80*/  LOP3.LUT R11, R11, UR6, RZ, 0x3c, !PT ;  /* 0x000000060b0b7c12 */ /* 0x000fe2000f8e3cff */
[----:B------:R-:W-:Y:S07]  /*3e90*/  @P1 BRA `(.L_x_74) ;  /* 0xfffffff800881947 */ /* 0x000fee000383ffff */
[----:B------:R-:W2:Y:S01]  /*3ea0*/  S2UR UR4, SR_CgaCtaId ;  /* 0x00000000000479c3 */ /* 0x000ea20000008800 */
[----:B------:R-:W-:Y:S01]  /*3eb0*/  ELECT P0, URZ, PT ;  /* 0x0000000000ff782f */ /* 0x000fe20003800000 */
[----:B------:R-:W-:Y:S01]  /*3ec0*/  IMAD.MOV.U32 R0, RZ, RZ, 0x1 ;  /* 0x00000001ff007424 */ /* 0x000fe200078e00ff */
[----:B------:R-:W-:Y:S01]  /*3ed0*/  UIADD3 UR5, UPT, UPT, UR5, 0x190, URZ ;  /* 0x0000019005057890 */ /* 0x000fe2000fffe0ff */
[----:B------:R-:W-:Y:S01]  /*3ee0*/  SHF.L.U32 R3, R11, 0x1f, RZ ;  /* 0x0000001f0b037819 */ /* 0x000fe200000006ff */
[----:B------:R-:W-:-:S03]  /*3ef0*/  UMOV UR6, 0x40 ;  /* 0x0000004000067882 */ /* 0x000fc60000000000 */
[----:B------:R-:W-:Y:S01]  /*3f00*/  UVIRTCOUNT.DEALLOC.SMPOOL 0x80 ;  /* 0x000000800000784c */ /* 0x000fe20000000000 */
[----:B--2---:R-:W-:Y:S02]  /*3f10*/  ULEA UR4, UR4, UR6, 0x18 ;  /* 0x0000000604047291 */ /* 0x004fe4000f8ec0ff */
[----:B------:R-:W-:-:S07]  /*3f20*/  ULEA UR6, UR15, UR5, 0x3 ;  /* 0x000000050f067291 */ /* 0x000fce000f8e18ff */
[----:B------:R2:W-:Y:S02]  /*3f30*/  @P0 STS.U8 [UR4+0x1c], R0 ;  /* 0x00001c00ff000988 */ /* 0x0005e40008000004 */
[----:B------:R-:W4:Y:S02]  /*3f40*/  SYNCS.PHASECHK.TRANS64.TRYWAIT P0, [UR6], R3 ;  /* 0x00000003ff0075a7 */ /* 0x000f240008001106 */
[----:B--2-4-:R-:W-:Y:S05]  /*3f50*/  @!P0 BRA `(.L_x_75) ;  /* 0x00000034004c8947 */ /* 0x014fea0003800000 */
.L_x_165:
[----:B-1----:R-:W-:-:S04]  /*3f60*/  UIADD3 UR7, UPT, UPT, UR15, 0x1, URZ ;  /* 0x000000010f077890 */ /* 0x002fc8000fffe0ff */
[----:B------:R-:W-:-:S04]  /*3f70*/  UISETP.NE.AND UP0, UPT, UR7, 0x4, UPT ;  /* 0x000000040700788c */ /* 0x000fc8000bf05270 */
[----:B------:R-:W-:Y:S02]  /*3f80*/  USEL UR8, URZ, 0x1, UP0 ;  /* 0x00000001ff087887 */ /* 0x000fe40008000000 */
[----:B------:R-:W-:-:S04]  /*3f90*/  USEL UR7, UR7, URZ, UP0 ;  /* 0x000000ff07077287 */ /* 0x000fc80008000000 */
[----:B------:R-:W-:Y:S01]  /*3fa0*/  ULEA UR6, UR7, UR5, 0x3 ;  /* 0x0000000507067291 */ /* 0x000fe2000f8e18ff */
[----:B------:R-:W-:-:S04]  /*3fb0*/  LOP3.LUT R2, R11, UR8, RZ, 0x3c, !PT ;  /* 0x000000080b027c12 */ /* 0x000fc8000f8e3cff */
[----:B--2---:R-:W-:-:S04]  /*3fc0*/  SHF.L.U32 R3, R2, 0x1f, RZ ;  /* 0x0000001f02037819 */ /* 0x004fc800000006ff */
[----:B------:R-:W1:Y:S02]  /*3fd0*/  SYNCS.PHASECHK.TRANS64.TRYWAIT P0, [UR6], R3 ;  /* 0x00000003ff0075a7 */ /* 0x000e640008001106 */
[----:B-1----:R-:W-:Y:S05]  /*3fe0*/  @!P0 BRA `(.L_x_76) ;  /* 0x0000003400408947 */ /* 0x002fea0003800000 */
.L_x_167:
        /* <DEDUP_REMOVED lines=9> */
.L_x_169:
[----:B------:R-:W-:-:S04]  /*4080*/  UIADD3 UR7, UPT, UPT, UR7, 0x1, URZ ;  /* 0x0000000107077890 */ /* 0x000fc8000fffe0ff */
[----:B------:R-:W-:-:S04]  /*4090*/  UISETP.NE.AND UP0, UPT, UR7, 0x4, UPT ;  /* 0x000000040700788c */ /* 0x000fc8000bf05270 */
[----:B------:R-:W-:Y:S02]  /*40a0*/  USEL UR6, URZ, 0x1, UP0 ;  /* 0x00000001ff067887 */ /* 0x000fe40008000000 */
[----:B------:R-:W-:-:S04]  /*40b0*/  USEL UR7, UR7, URZ, UP0 ;  /* 0x000000ff07077287 */ /* 0x000fc80008000000 */
[----:B------:R-:W-:Y:S01]  /*40c0*/  ULEA UR7, UR7, UR5, 0x3 ;  /* 0x0000000507077291 */ /* 0x000fe2000f8e18ff */
[----:B-1----:R-:W-:-:S04]  /*40d0*/  LOP3.LUT R3, R2, UR6, RZ, 0x3c, !PT ;  /* 0x0000000602037c12 */ /* 0x002fc8000f8e3cff */
[----:B------:R-:W-:-:S04]  /*40e0*/  SHF.L.U32 R3, R3, 0x1f, RZ ;  /* 0x0000001f03037819 */ /* 0x000fc800000006ff */
[----:B------:R-:W1:Y:S02]  /*40f0*/  SYNCS.PHASECHK.TRANS64.TRYWAIT P0, [UR7], R3 ;  /* 0x00000003ff0075a7 */ /* 0x000e640008001107 */
[----:B-1----:R-:W-:Y:S05]  /*4100*/  @!P0 BRA `(.L_x_78) ;  /* 0x0000003400288947 */ /* 0x002fea0003800000 */
.L_x_171:
[----:B------:R-:W-:Y:S01]  /*4110*/  NOP ;  /* 0x0000000000007918 */ /* 0x000fe20000000000 */
[----:B-1----:R-:W1:Y:S01]  /*4120*/  LDS R0, [UR4+0x14] ;  /* 0x00001404ff007984 */ /* 0x002e620008000800 */
[----:B------:R-:W-:Y:S01]  /*4130*/  ULOP3.LUT UR6, UR16, 0xffff, URZ, 0xc0, !UPT ;  /* 0x0000ffff10067892 */ /* 0x000fe2000f8ec0ff */
[----:B------:R-:W-:Y:S01]  /*4140*/  UMOV UR8, 0xffff ;  /* 0x0000ffff00087882 */ /* 0x000fe20000000000 */
[----:B------:R-:W-:Y:S02]  /*4150*/  UMOV UR5, 0x1 ;  /* 0x0000000100057882 */ /* 0x000fe40000000000 */
[----:B------:R-:W-:-:S04]  /*4160*/  USHF.R.U32.HI UR6, URZ, 0x5, UR6 ;  /* 0x00000005ff067899 */ /* 0x000fc80008011606 */
[----:B------:R-:W-:Y:S02]  /*4170*/  USHF.L.U32 UR8, UR8, UR6, URZ ;  /* 0x0000000608087299 */ /* 0x000fe400080006ff */
[----:B------:R-:W-:-:S04]  /*4180*/  USHF.L.U32 UR5, UR5, UR6, URZ ;  /* 0x0000000605057299 */ /* 0x000fc800080006ff */
[----:B-1----:R-:W-:-:S04]  /*4190*/  LOP3.LUT R0, R0, UR8, RZ, 0xc0, !PT ;  /* 0x0000000800007c12 */ /* 0x002fc8000f8ec0ff */
[----:B------:R-:W-:-:S13]  /*41a0*/  ISETP.NE.AND P0, PT, R0, UR8, PT ;  /* 0x0000000800007c0c */ /* 0x000fda000bf05270 */
[----:B------:R-:W-:Y:S05]  /*41b0*/  @P0 BRA `(.L_x_79) ;  /* 0x0000000000580947 */ /* 0x000fea0003800000 */
[----:B------:R-:W1:Y:S02]  /*41c0*/  LDS R0, [UR4+0x18] ;  /* 0x00001804ff007984 */ /* 0x000e640008000800 */
[----:B-1----:R-:W-:-:S04]  /*41d0*/  LOP3.LUT R0, R0, UR5, RZ, 0xc0, !PT ;  /* 0x0000000500007c12 */ /* 0x002fc8000f8ec0ff */
[----:B------:R-:W-:-:S13]  /*41e0*/  ISETP.NE.AND P0, PT, R0, UR5, PT ;  /* 0x0000000500007c0c */ /* 0x000fda000bf05270 */
[----:B------:R-:W-:Y:S05]  /*41f0*/  @P0 BRA `(.L_x_80) ;  /* 0x00000000003c0947 */ /* 0x000fea0003800000 */
[----:B------:R-:W1:Y:S01]  /*4200*/  S2R R2, SR_LANEID ;  /* 0x0000000000027919 */ /* 0x000e620000000000 */
[----:B------:R-:W-:Y:S01]  /*4210*/  ULOP3.LUT UR8, URZ, UR8, URZ, 0x33, !UPT ;  /* 0x00000008ff087292 */ /* 0x000fe2000f8e33ff */
[----:B------:R-:W-:Y:S01]  /*4220*/  LOP3.LUT R4, RZ, UR5, RZ, 0x33, !PT ;  /* 0x00000005ff047c12 */ /* 0x000fe2000f8e33ff */
[----:B------:R-:W-:Y:S02]  /*4230*/  VOTEU.ANY UR7, UPT, PT ;  /* 0x0000000000077886 */ /* 0x000fe400038e0100 */
[----:B------:R-:W-:Y:S01]  /*4240*/  UFLO.U32 UR7, UR7 ;  /* 0x00000007000772bd */ /* 0x000fe200080e0000 */
[----:B------:R-:W2:Y:S01]  /*4250*/  REDUX UR5, R4 ;  /* 0x00000000040573c4 */ /* 0x000ea20000000000 */
[----:B------:R-:W-:-:S06]  /*4260*/  IMAD.U32 R0, RZ, RZ, UR8 ;  /* 0x00000008ff007e24 */ /* 0x000fcc000f8e00ff */
[----:B------:R4:W-:Y:S01]  /*4270*/  UTCATOMSWS.AND URZ, UR8 ;  /* 0x0000000800ff79e3 */ /* 0x0009e20008000000 */
[----:B------:R-:W3:Y:S01]  /*4280*/  REDUX UR6, R0 ;  /* 0x00000000000673c4 */ /* 0x000ee20000000000 */
[----:B-1----:R-:W-:Y:S01]  /*4290*/  ISETP.EQ.U32.AND P0, PT, R2, UR7, PT ;  /* 0x0000000702007c0c */ /* 0x002fe2000bf02070 */
[----:B--2---:R-:W-:Y:S01]  /*42a0*/  IMAD.U32 R2, RZ, RZ, UR5 ;  /* 0x00000005ff027e24 */ /* 0x004fe2000f8e00ff */
[----:B---3--:R-:W-:-:S11]  /*42b0*/  MOV R3, UR6 ;  /* 0x0000000600037c02 */ /* 0x008fd60008000f00 */
[----:B------:R4:W-:Y:S04]  /*42c0*/  @P0 ATOMS.AND RZ, [UR4+0x14], R3 ;  /* 0x00001403ffff098c */ /* 0x0009e8000a800004 */
[----:B------:R4:W-:Y:S01]  /*42d0*/  @P0 ATOMS.AND RZ, [UR4+0x18], R2 ;  /* 0x00001802ffff098c */ /* 0x0009e2000a800004 */
[----:B------:R-:W-:Y:S05]  /*42e0*/  BRA `(.L_x_81) ;  /* 0x0000000000147947 */ /* 0x000fea0003800000 */
.L_x_80:
[----:B------:R-:W-:Y:S02]  /*42f0*/  MOV R2, 0x4310 ;  /* 0x0000431000027802 */ /* 0x000fe40000000f00 */
[----:B---3-5:R-:W-:Y:S05]  /*4300*/  CALL.REL.NOINC `($__internal_0_$__cuda_sm10x_tcgen05_guardrail_trap_col_being_dealloced_not_returned_by_alloc) ;  /* 0x0000003400587944 */ /* 0x028fea0003c00000 */
[----:B------:R-:W-:Y:S05]  /*4310*/  BRA `(.L_x_81) ;  /* 0x0000000000087947 */ /* 0x000fea0003800000 */
.L_x_79:
[----:B------:R-:W-:Y:S02]  /*4320*/  MOV R2, 0x4340 ;  /* 0x0000434000027802 */ /* 0x000fe40000000f00 */
[----:B---3-5:R-:W-:Y:S05]  /*4330*/  CALL.REL.NOINC `($__internal_2_$__cuda_sm10x_tcgen05_guardrail_trap_unallocated_columns_being_dealloced) ;  /* 0x0000003400647944 */ /* 0x028fea0003c00000 */
.L_x_81:
[----:B------:R-:W-:Y:S01]  /*4340*/  NOP ;  /* 0x0000000000007918 */ /* 0x000fe20000000000 */
[----:B----4-:R-:W-:Y:S05]  /*4350*/  EXIT ;  /* 0x000000000000794d */ /* 0x010fea0003800000 */
.L_x_63:
[----:B------:R-:W-:-:S09]  /*4360*/  UISETP.NE.OR UP2, UPT, UR8, 0x3, !UP2 ;  /* 0x000000030800788c */ /* 0x000fd2000d745670 */
[----:B------:R-:W-:Y:S05]  /*4370*/  BRA.U UP2, `(.L_x_82) ;  /* 0x0000000d020c7547 */ /* 0x000fea000b800000 */
[----:B------:R-:W1:Y:S01]  /*4380*/  LDC R0, c[0x0][0xb30] ;  /* 0x0002cc00ff007b82 */ /* 0x000e620000000800 */
[----:B------:R-:W2:Y:S01]  /*4390*/  LDCU.64 UR8, c[0x0][0x888] ;  /* 0x00011100ff0877ac */ /* 0x000ea20008000a00 */
[----:B------:R-:W-:Y:S01]  /*43a0*/  IMAD.MOV.U32 R30, RZ, RZ, 0x1 ;  /* 0x00000001ff1e7424 */ /* 0x000fe200078e00ff */
[----:B------:R-:W-:Y:S01]  /*43b0*/  CS2R R28, SRZ ;  /* 0x00000000001c7805 */ /* 0x000fe2000001ff00 */
[----:B------:R-:W-:Y:S01]  /*43c0*/  IMAD.MOV.U32 R25, RZ, RZ, 0x1000 ;  /* 0x00001000ff197424 */ /* 0x000fe200078e00ff */
[----:B------:R-:W4:Y:S03]  /*43d0*/  LDCU.64 UR4, c[0x0][0x890] ;  /* 0x00011200ff0477ac */ /* 0x000f260008000a00 */
[----:B------:R-:W3:Y:S01]  /*43e0*/  LDC R19, c[0x0][0x370] ;  /* 0x0000dc00ff137b82 */ /* 0x000ee20000000800 */
[----:B------:R-:W-:Y:S01]  /*43f0*/  UMOV UR7, 0x400 ;  /* 0x0000040000077882 */ /* 0x000fe20000000000 */
[----:B------:R-:W-:-:S02]  /*4400*/  UPLOP3.LUT UP1, UPT, UPT, UPT, UPT, 0x40, 0x4 ;  /* 0x000000000004789c */ /* 0x000fc40003f2e870 */
[----:B------:R-:W-:Y:S01]  /*4410*/  ULEA UR7, UR37, UR7, 0x18 ;  /* 0x0000000725077291 */ /* 0x000fe2000f8ec0ff */
[----:B------:R-:W-:-:S03]  /*4420*/  UMOV UR15, URZ ;  /* 0x000000ff000f7c82 */ /* 0x000fc60008000000 */
[----:B------:R-:W3:Y:S01]  /*4430*/  LDC R2, c[0x0][0xb0c] ;  /* 0x0002c300ff027b82 */ /* 0x000ee20000000800 */
[----:B--2---:R-:W-:Y:S02]  /*4440*/  UISETP.NE.U32.AND UP2, UPT, UR8, URZ, UPT ;  /* 0x000000ff0800728c */ /* 0x004fe4000bf45070 */
[----:B----4-:R-:W-:-:S05]  /*4450*/  UISETP.NE.U32.AND UP3, UPT, UR4, URZ, UPT ;  /* 0x000000ff0400728c */ /* 0x010fca000bf65070 */
[----:B------:R-:W2:Y:S01]  /*4460*/  LDC R18, c[0x0][0xb20] ;  /* 0x0002c800ff127b82 */ /* 0x000ea20000000800 */
[----:B-1----:R-:W-:Y:S01]  /*4470*/  ISETP.NE.AND P1, PT, R0, 0x1, PT ;  /* 0x000000010000780c */ /* 0x002fe20003f25270 */
[----:B------:R-:W-:Y:S02]  /*4480*/  UISETP.NE.AND.EX UP2, UPT, UR9, URZ, UPT, UP2 ;  /* 0x000000ff0900728c */ /* 0x000fe4000bf45320 */
[----:B------:R-:W-:-:S04]  /*4490*/  UISETP.NE.AND.EX UP3, UPT, UR5, URZ, UPT, UP3 ;  /* 0x000000ff0500728c */ /* 0x000fc8000bf65330 */
[----:B-----5:R-:W1:Y:S08]  /*44a0*/  LDC.64 R32, c[0x0][0x348] ;  /* 0x0000d200ff207b82 */ /* 0x020e700000000a00 */
[----:B------:R-:W4:Y:S08]  /*44b0*/  LDC.64 R16, c[0x0][0xb10] ;  /* 0x0002c400ff107b82 */ /* 0x000f300000000a00 */
[----:B------:R-:W1:Y:S08]  /*44c0*/  LDC.64 R6, c[0x0][0xb18] ;  /* 0x0002c600ff067b82 */ /* 0x000e700000000a00 */
[----:B------:R-:W1:Y:S08]  /*44d0*/  LDC.64 R4, c[0x0][0xb28] ;  /* 0x0002ca00ff047b82 */ /* 0x000e700000000a00 */
[----:B--23--:R-:W1:Y:S02]  /*44e0*/  LDC R24, c[0x0][0x374] ;  /* 0x0000dd00ff187b82 */ /* 0x00ce640000000800 */
.L_x_90:
[C---:B------:R-:W-:Y:S02]  /*44f0*/  LEA R0, R29.reuse, UR7, 0x3 ;  /* 0x000000071d007c11 */ /* 0x040fe4000f8e18ff */
[----:B------:R-:W-:Y:S02]  /*4500*/  SHF.L.U32 R3, R28, 0x1f, RZ ;  /* 0x0000001f1c037819 */ /* 0x000fe400000006ff */
[----:B------:R-:W-:Y:S02]  /*4510*/  LEA R20, R29, UR7, 0x4 ;  /* 0x000000071d147c11 */ /* 0x000fe4000f8e20ff */
[----:B--2---:R-:W2:Y:S02]  /*4520*/  SYNCS.PHASECHK.TRANS64.TRYWAIT P0, [R0+URZ+0x150], R3 ;  /* 0x00015003000075a7 */ /* 0x004ea400080011ff */
[----:B--2---:R-:W-:Y:S05]  /*4530*/  @!P0 BRA `(.L_x_83) ;  /* 0x0000003000348947 */ /* 0x004fea0003800000 */
.L_x_172:
[----:B------:R-:W-:Y:S01]  /*4540*/  ISETP.GE.AND P0, PT, R26, 0x1, PT ;  /* 0x000000011a00780c */ /* 0x000fe20003f06270 */
[----:B------:R-:W3:Y:S01]  /*4550*/  LDS.128 R20, [R20+0x1e0] ;  /* 0x0001e00014147984 */ /* 0x000ee20000000c00 */
[----:B------:R-:W-:Y:S01]  /*4560*/  ISETP.NE.U32.AND P4, PT, RZ, UR4, PT ;  /* 0x00000004ff007c0c */ /* 0x000fe2000bf85070 */
[----:B--2---:R-:W-:Y:S03]  /*4570*/  VIADD R0, R0, 0x160 ;  /* 0x0000016000007836 */ /* 0x004fe60000000000 */
[----:B------:R-:W-:Y:S01]  /*4580*/  ISETP.NE.AND.EX P4, PT, RZ, UR5, PT, P4 ;  /* 0x00000005ff007c0c */ /* 0x000fe2000bf85340 */
[----:B------:R-:W-:Y:S01]  /*4590*/  @!PT LDS RZ, [RZ] ;  /* 0x00000000fffff984 */ /* 0x000fe20000000800 */
[----:B------:R-:W-:Y:S01]  /*45a0*/  @!PT LDS RZ, [RZ] ;  /* 0x00000000fffff984 */ /* 0x000fe20000000800 */
[----:B------:R-:W-:Y:S01]  /*45b0*/  @!PT LDS RZ, [RZ] ;  /* 0x00000000fffff984 */ /* 0x000fe20000000800 */
[----:B------:R-:W-:Y:S01]  /*45c0*/  @!PT LDS RZ, [RZ] ;  /* 0x00000000fffff984 */ /* 0x000fe20000000800 */
[----:B------:R2:W-:Y:S06]  /*45d0*/  MEMBAR.ALL.CTA ;  /* 0x0000000000007992 */ /* 0x0005ec0000008000 */
[----:B--2---:R-:W2:Y:S01]  /*45e0*/  FENCE.VIEW.ASYNC.S ;  /* 0x00000000000073c6 */ /* 0x004ea20000000000 */
[----:B------:R-:W-:Y:S04]  /*45f0*/  PRMT R0, RZ, 0x654, R0 ;  /* 0x00000654ff007816 */ /* 0x000fe80000000000 */
[----:B--2---:R2:W-:Y:S01]  /*4600*/  SYNCS.ARRIVE.TRANS64.RED.A1T0 RZ, [R0+URZ], RZ ;  /* 0x000000ff00ff79a7 */ /* 0x0045e200081004ff */
[----:B---3--:R-:W-:Y:S11]  /*4610*/  LOP3.LUT P3, RZ, R22, 0x1, RZ, 0xc0, !PT ;  /* 0x0000000116ff7812 */ /* 0x008ff6000786c0ff */
[----:B------:R-:W-:Y:S02]  /*4620*/  @!UPT UIADD3 URZ, UPT, UPT, URZ, URZ, URZ ;  /* 0x000000fffffff290 */ /* 0x000fe4000fffe0ff */
[----:B------:R-:W-:Y:S02]  /*4630*/  @P3 MOV R13, R20 ;  /* 0x00000014000d3202 */ /* 0x000fe40000000f00 */
[----:B------:R-:W-:Y:S01]  /*4640*/  @P3 LOP3.LUT R8, R21, 0xffff, RZ, 0xc0, !PT ;  /* 0x0000ffff15083812 */ /* 0x000fe200078ec0ff */
[----:B--2---:R-:W-:Y:S06]  /*4650*/  @!P0 BRA `(.L_x_84) ;  /* 0x0000000000a48947 */ /* 0x004fec0003800000 */
[----:B-1----:R-:W-:Y:S01]  /*4660*/  IMAD.HI.U32 R31, R24, R7, RZ ;  /* 0x00000007181f7227 */ /* 0x002fe200078e00ff */
[----:B------:R-:W-:Y:S02]  /*4670*/  ISETP.NE.AND P0, PT, R6, 0x1, PT ;  /* 0x000000010600780c */ /* 0x000fe40003f05270 */
[----:B------:R-:W-:Y:S01]  /*4680*/  ISETP.NE.AND P2, PT, R26, 0x1, PT ;  /* 0x000000011a00780c */ /* 0x000fe20003f45270 */
[----:B----4-:R-:W-:Y:S01]  /*4690*/  IMAD.HI.U32 R34, R19, R16, RZ ;  /* 0x0000001013227227 */ /* 0x010fe200078e00ff */
[----:B------:R-:W-:Y:S02]  /*46a0*/  SHF.R.U32.HI R31, RZ, R18, R31 ;  /* 0x00000012ff1f7219 */ /* 0x000fe4000001161f */
[----:B------:R-:W-:Y:S01]  /*46b0*/  ISETP.NE.AND P5, PT, R2, 0x1, PT ;  /* 0x000000010200780c */ /* 0x000fe20003fa5270 */
[----:B------:R-:W-:Y:S01]  /*46c0*/  IMAD.HI.U32 R36, R13, R16, RZ ;  /* 0x000000100d247227 */ /* 0x000fe200078e00ff */
[----:B------:R-:W-:Y:S02]  /*46d0*/  SHF.R.U32.HI R34, RZ, R17, R34 ;  /* 0x00000011ff227219 */ /* 0x000fe40000011622 */
[----:B------:R-:W-:Y:S01]  /*46e0*/  SEL R3, R24, R31, !P0 ;  /* 0x0000001f18037207 */ /* 0x000fe20004000000 */
[C---:B------:R-:W-:Y:S01]  /*46f0*/  IMAD.HI.U32 R31, R8.reuse, R7, RZ ;  /* 0x00000007081f7227 */ /* 0x040fe200078e00ff */
[----:B------:R-:W-:Y:S02]  /*4700*/  SEL R11, R19, R34, !P5 ;  /* 0x00000022130b7207 */ /* 0x000fe40006800000 */
[----:B------:R-:W-:Y:S01]  /*4710*/  SHF.R.U32.HI R36, RZ, R17, R36 ;  /* 0x00000011ff247219 */ /* 0x000fe20000011624 */
[----:B------:R-:W-:Y:S01]  /*4720*/  IMAD.HI.U32 R38, R3, R4, RZ ;  /* 0x0000000403267227 */ /* 0x000fe200078e00ff */
[----:B------:R-:W-:Y:S03]  /*4730*/  SHF.R.U32.HI R31, RZ, R18, R31 ;  /* 0x00000012ff1f7219 */ /* 0x000fe6000001161f */
[----:B------:R-:W-:Y:S01]  /*4740*/  IMAD.HI.U32 R34, R11, R4, RZ ;  /* 0x000000040b227227 */ /* 0x000fe200078e00ff */
[----:B------:R-:W-:Y:S02]  /*4750*/  @P2 SHF.R.U32.HI R3, RZ, R5, R38 ;  /* 0x00000005ff032219 */ /* 0x000fe40000011626 */
[----:B------:R-:W-:Y:S02]  /*4760*/  SEL R9, R8, R31, !P0 ;  /* 0x0000001f08097207 */ /* 0x000fe40004000000 */
[----:B------:R-:W-:Y:S01]  /*4770*/  @P2 SHF.R.U32.HI R11, RZ, R5, R34 ;  /* 0x00000005ff0b2219 */ /* 0x000fe20000011622 */
[C---:B------:R-:W-:Y:S01]  /*4780*/  IMAD R10, R26.reuse, R3, RZ ;  /* 0x000000031a0a7224 */ /* 0x040fe200078e02ff */
[----:B------:R-:W-:Y:S01]  /*4790*/  SEL R3, R13, R36, !P5 ;  /* 0x000000240d037207 */ /* 0x000fe20006800000 */
[C---:B------:R-:W-:Y:S03]  /*47a0*/  IMAD.HI.U32 R14, R9.reuse, R4, RZ ;  /* 0x00000004090e7227 */ /* 0x040fe600078e00ff */
[----:B------:R-:W-:Y:S01]  /*47b0*/  ISETP.GE.AND P0, PT, R9, R10, PT ;  /* 0x0000000a0900720c */ /* 0x000fe20003f06270 */
[C---:B------:R-:W-:Y:S01]  /*47c0*/  IMAD R12, R26.reuse, R11, RZ ;  /* 0x0000000b1a0c7224 */ /* 0x040fe200078e02ff */
[-C--:B------:R-:W-:Y:S04]  /*47d0*/  SHF.R.U32.HI R14, RZ, R5.reuse, R14 ;  /* 0x00000005ff0e7219 */ /* 0x080fe8000001160e */
[----:B------:R-:W-:Y:S02]  /*47e0*/  ISETP.GE.OR P0, PT, R3, R12, P0 ;  /* 0x0000000c0300720c */ /* 0x000fe40000706670 */
[----:B------:R-:W-:Y:S05]  /*47f0*/  SEL R15, R9, R14, !P2 ;  /* 0x0000000e090f7207 */ /* 0x000fea0005000000 */
[----:B------:R-:W-:Y:S04]  /*4800*/  IMAD.MOV R14, RZ, RZ, -R15 ;  /* 0x000000ffff0e7224 */ /* 0x000fe800078e0a0f */
[----:B------:R-:W-:Y:S02]  /*4810*/  IMAD R14, R26, R14, R9 ;  /* 0x0000000e1a0e7224 */ /* 0x000fe400078e0209 */
[C---:B------:R-:W-:Y:S05]  /*4820*/  @!P0 IMAD.HI.U32 R10, R3.reuse, R4, RZ ;  /* 0x00000004030a8227 */ /* 0x040fea00078e00ff */
[----:B------:R-:W-:Y:S04]  /*4830*/  @!P0 SHF.R.U32.HI R10, RZ, R5, R10 ;  /* 0x00000005ff0a8219 */ /* 0x000fe8000001160a */
[----:B------:R-:W-:Y:S01]  /*4840*/  @!P0 SEL R0, R3, R10, !P2 ;  /* 0x0000000a03008207 */ /* 0x000fe20005000000 */
[----:B------:R-:W-:Y:S03]  /*4850*/  IMAD.MOV R10, RZ, RZ, -R3 ;  /* 0x000000ffff0a7224 */ /* 0x000fe600078e0a03 */
[----:B------:R-:W-:Y:S01]  /*4860*/  @!P0 IADD3 R15, PT, PT, R15, -R0, RZ ;  /* 0x800000000f0f8210 */ /* 0x000fe20007ffe0ff */
[----:B------:R-:W-:Y:S01]  /*4870*/  @!P0 IMAD R0, R11, R14, R0 ;  /* 0x0000000e0b008224 */ /* 0x000fe200078e0200 */
[----:B------:R-:W-:Y:S01]  /*4880*/  IADD3 R11, PT, PT, -R9, RZ, RZ ;  /* 0x000000ff090b7210 */ /* 0x000fe20007ffe1ff */
[----:B------:R-:W-:Y:S02]  /*4890*/  IMAD R13, R2, R10, R13 ;  /* 0x0000000a020d7224 */ /* 0x000fe400078e020d */
[----:B------:R-:W-:Y:S02]  /*48a0*/  @!P0 IMAD R9, R15, R26, R3 ;  /* 0x0000001a0f098224 */ /* 0x000fe400078e0203 */
[----:B------:R-:W-:Y:S02]  /*48b0*/  @!P0 IMAD.MOV.U32 R3, RZ, RZ, R0 ;  /* 0x000000ffff038224 */ /* 0x000fe400078e0000 */
[----:B------:R-:W-:Y:S02]  /*48c0*/  IMAD R8, R6, R11, R8 ;  /* 0x0000000b06087224 */ /* 0x000fe400078e0208 */
[----:B------:R-:W-:Y:S02]  /*48d0*/  IMAD R13, R3, R2, R13 ;  /* 0x00000002030d7224 */ /* 0x000fe400078e020d */
[----:B------:R-:W-:Y:S02]  /*48e0*/  IMAD R8, R9, R6, R8 ;  /* 0x0000000609087224 */ /* 0x000fe400078e0208 */
.L_x_84:
[----:B------:R-:W-:Y:S05]  /*48f0*/  BRA.U UP1, `(.L_x_85) ;  /* 0x0000000101107547 */ /* 0x000fea000b800000 */
[----:B------:R-:W-:Y:S04]  /*4900*/  MOV R0, UR6 ;  /* 0x0000000600007c02 */ /* 0x000fe80008000f00 */
[----:B------:R-:W-:Y:S04]  /*4910*/  SHF.L.U32 R3, R0, 0x1f, RZ ;  /* 0x0000001f00037819 */ /* 0x000fe800000006ff */
[----:B------:R-:W2:Y:S02]  /*4920*/  SYNCS.PHASECHK.TRANS64.TRYWAIT P0, [UR7+0x148], R3 ;  /* 0x00014803ff0075a7 */ /* 0x000ea40008001107 */
[----:B--2---:R-:W-:Y:S05]  /*4930*/  @!P0 BRA `(.L_x_86) ;  /* 0x0000002c00488947 */ /* 0x004fea0003800000 */
.L_x_85:
[----:B------:R-:W-:Y:S05]  /*4940*/  BRA.U !UP3, `(.L_x_87) ;  /* 0x000000010b347547 */ /* 0x000fea000b800000 */
[----:B------:R-:W-:Y:S01]  /*4950*/  UPLOP3.LUT UP0, UPT, UPT, UPT, UP2, 0x80, 0x8 ;  /* 0x000000000008789c */ /* 0x000fe20003f0f020 */
[----:B--2---:R-:W-:Y:S02]  /*4960*/  HFMA2 R0, -RZ, RZ, 0, 5.9604644775390625e-08 ;  /* 0x00000001ff007431 */ /* 0x004fe400000001ff */
[----:B------:R-:W-:Y:S03]  /*4970*/  IMAD.MOV.U32 R70, RZ, RZ, 0x1 ;  /* 0x00000001ff467424 */ /* 0x000fe600078e00ff */
[----:B------:R-:W-:Y:S05]  /*4980*/  PLOP3.LUT P0, PT, PT, PT, UP0, 0x80, 0x8 ;  /* 0x000000000008781c */ /* 0x000fea0003f0f008 */
[----:B------:R-:W2:Y:S01]  /*4990*/  @UP0 LDCU.64 UR10, c[0x0][0x888] ;  /* 0x00011100ff0a07ac */ /* 0x000ea20008000a00 */
[----:B------:R-:W-:Y:S07]  /*49a0*/  @UP0 UIMAD UR8, UR36, UR4, URZ ;  /* 0x00000004240802a4 */ /* 0x000fee000f8e02ff */
[----:B------:R-:W-:Y:S01]  /*49b0*/  @!P0 PRMT R70, R0, 0x7610, R70 ;  /* 0x0000761000468816 */ /* 0x000fe20000000046 */
[----:B--2---:R-:W-:Y:S03]  /*49c0*/  @UP0 UIMAD.WIDE UR10, UR8, 0x4, UR10 ;  /* 0x00000004080a08a5 */ /* 0x004fe6000f8e020a */
[----:B------:R-:W2:Y:S03]  /*49d0*/  @!UP0 LDCU UR8, c[0x0][0x880] ;  /* 0x00011000ff0887ac */ /* 0x000ea60008000800 */
[----:B------:R-:W-:Y:S01]  /*49e0*/  IMAD.U32 R10, RZ, RZ, UR10 ;  /* 0x0000000aff0a7e24 */ /* 0x000fe2000f8e00ff */
[----:B------:R-:W-:Y:S05]  /*49f0*/  MOV R11, UR11 ;  /* 0x0000000b000b7c02 */ /* 0x000fea0008000f00 */
[----:B------:R3:W5:Y:S02]  /*4a00*/  @P0 LDG.E R35, desc[UR40][R10.64] ;  /* 0x000000280a230981 */ /* 0x000764000c1e1900 */
[----:B--23--:R-:W-:Y:S07]  /*4a10*/  @!P0 IMAD.U32 R35, RZ, RZ, UR8 ;  /* 0x00000008ff238e24 */ /* 0x00cfee000f8e00ff */
.L_x_87:
[----:B-----5:R-:W-:Y:S01]  /*4a20*/  @!P4 FSETP.EQ.AND P5, PT, R35, RZ, PT ;  /* 0x000000ff2300c20b */ /* 0x020fe20003fa2000 */
[----:B------:R-:W-:Y:S01]  /*4a30*/  @!UPT UIADD3 URZ, UPT, UPT, URZ, URZ, URZ ;  /* 0x000000fffffff290 */ /* 0x000fe2000fffe0ff */
[----:B------:R-:W-:Y:S11]  /*4a40*/  @!P4 BRA `(.L_x_88) ;  /* 0x000000000014c947 */ /* 0x000ff60003800000 */
[----:B------:R-:W-:Y:S02]  /*4a50*/  LOP3.LUT P0, RZ, R70, 0xff, RZ, 0xc0, !PT ;  /* 0x000000ff46ff7812 */ /* 0x000fe4000780c0ff */
[----:B------:R-:W-:Y:S04]  /*4a60*/  PLOP3.LUT P5, PT, PT, PT, UP0, 0x80, 0x8 ;  /* 0x000000000008781c */ /* 0x000fe80003faf008 */
[----:B------:R-:W-:Y:S07]  /*4a70*/  PLOP3.LUT P5, PT, P5, PT, PT, 0x8, 0x80 ;  /* 0x000000000080781c */ /* 0x000fee0002fae170 */
[----:B------:R-:W-:Y:S11]  /*4a80*/  @P0 FSETP.EQ.AND P5, PT, R35, RZ, PT ;  /* 0x000000ff2300020b */ /* 0x000ff60003fa2000 */
[----:B------:R-:W-:Y:S02]  /*4a90*/  @!UPT UIADD3 URZ, UPT, UPT, URZ, URZ, URZ ;  /* 0x000000fffffff290 */ /* 0x000fe4000fffe0ff */
.L_x_88:
[----:B------:R-:W3:Y:S01]  /*4aa0*/  LDC.64 R14, c[0x0][0xb10] ;  /* 0x0002c400ff0e7b82 */ /* 0x000ee20000000a00 */
[----:B------:R-:W-:Y:S01]  /*4ab0*/  ULEA UR13, UR15, UR7, 0x3 ;  /* 0x000000070f0d7291 */ /* 0x000fe2000f8e18ff */
[----:B------:R-:W-:Y:S01]  /*4ac0*/  SHF.L.U32 R12, R30, 0x1f, RZ ;  /* 0x0000001f1e0c7819 */ /* 0x000fe200000006ff */
[----:B------:R-:W-:Y:S01]  /*4ad0*/  VIADD R29, R29, 0x1 ;  /* 0x000000011d1d7836 */ /* 0x000fe20000000000 */
[----:B------:R-:W-:Y:S04]  /*4ae0*/  @P3 SHF.R.U32.HI R27, RZ, 0x10, R21 ;  /* 0x00000010ff1b3819 */ /* 0x000fe80000011615 */
[----:B------:R-:W5:Y:S02]  /*4af0*/  LDC.64 R10, c[0x0][0xb18] ;  /* 0x0002c600ff0a7b82 */ /* 0x000f640000000a00 */
[----:B------:R-:W1:Y:S01]  /*4b00*/  SYNCS.PHASECHK.TRANS64.TRYWAIT P4, [UR13+0x130], R12 ;  /* 0x0001300cff0075a7 */ /* 0x000e62000808110d */
[----:B---3--:R-:W-:Y:S05]  /*4b10*/  @!P1 IMAD.HI.U32 R14, R13, R14, RZ ;  /* 0x0000000e0d0e9227 */ /* 0x008fea00078e00ff */
[----:B--2---:R-:W2:Y:S01]  /*4b20*/  @!P1 LDC R0, c[0x0][0xb20] ;  /* 0x0002c800ff009b82 */ /* 0x004ea20000000800 */
[----:B------:R-:W-:Y:S01]  /*4b30*/  @!P1 SHF.R.U32.HI R14, RZ, R15, R14 ;  /* 0x0000000fff0e9219 */ /* 0x000fe2000001160e */
[----:B-----5:R-:W-:Y:S01]  /*4b40*/  @!P1 IMAD.HI.U32 R11, R8, R11, RZ ;  /* 0x0000000b080b9227 */ /* 0x020fe200078e00ff */
[----:B------:R-:W-:Y:S05]  /*4b50*/  @!P1 ISETP.NE.AND P0, PT, R10, 0x1, PT ;  /* 0x000000010a00980c */ /* 0x000fea0003f05270 */
[----:B------:R-:W3:Y:S01]  /*4b60*/  @!P1 LDC R3, c[0x0][0xb0c] ;  /* 0x0002c300ff039b82 */ /* 0x000ee20000000800 */
[----:B--2---:R-:W-:Y:S02]  /*4b70*/  @!P1 SHF.R.U32.HI R9, RZ, R0, R11 ;  /* 0x00000000ff099219 */ /* 0x004fe4000001160b */
[----:B---3--:R-:W-:Y:S02]  /*4b80*/  @!P1 ISETP.NE.AND P2, PT, R3, 0x1, PT ;  /* 0x000000010300980c */ /* 0x008fe40003f45270 */
[----:B------:R-:W-:Y:S02]  /*4b90*/  @!P1 SEL R9, R8, R9, !P0 ;  /* 0x0000000908099207 */ /* 0x000fe40004000000 */
[----:B------:R-:W-:Y:S02]  /*4ba0*/  ELECT P0, URZ, PT ;  /* 0x0000000000ff782f */ /* 0x000fe40003800000 */
[----:B------:R-:W-:Y:S05]  /*4bb0*/  @!P1 SEL R14, R13, R14, !P2 ;  /* 0x0000000e0d0e9207 */ /* 0x000fea0005000000 */
[----:B------:R-:W-:Y:S02]  /*4bc0*/  @!P1 IMAD.IADD R0, R9, 0x1, -R14 ;  /* 0x0000000109009824 */ /* 0x000fe400078e0a0e */
[----:B------:R-:W-:Y:S02]  /*4bd0*/  @!P1 IMAD.IADD R9, R14, 0x1, -R9 ;  /* 0x000000010e099824 */ /* 0x000fe400078e0a09 */
[----:B------:R-:W-:Y:S02]  /*4be0*/  @!P1 IMAD R13, R0, R3, R13 ;  /* 0x00000003000d9224 */ /* 0x000fe400078e020d */
[----:B------:R-:W-:Y:S01]  /*4bf0*/  @!P1 IMAD R8, R9, R10, R8 ;  /* 0x0000000a09089224 */ /* 0x000fe200078e0208 */
[----:B-1----:R-:W-:Y:S06]  /*4c00*/  @!P4 BRA `(.L_x_89) ;  /* 0x0000002800acc947 */ /* 0x002fec0003800000 */
.L_x_175:
[----:B------:R-:W-:Y:S01]  /*4c10*/  PLOP3.LUT P5, PT, P5, P0, PT, 0xf2, 0x2f ;  /* 0x00000000002f781c */ /* 0x000fe20002fa1e72 */
[----:B------:R-:W-:Y:S01]  /*4c20*/  UMOV UR16, 0x0 ;  /* 0x0000000000107882 */ /* 0x000fe20000000000 */
[----:B------:R-:W-:Y:S01]  /*4c30*/  UMOV UR17, 0x10000000 ;  /* 0x1000000000117882 */ /* 0x000fe20000000000 */
[----:B------:R-:W-:Y:S01]  /*4c40*/  UMOV UR12, UR36 ;  /* 0x00000024000c7c82 */ /* 0x000fe20008000000 */
[----:B------:R-:W-:Y:S09]  /*4c50*/  @P3 R2UR UR36, R27 ;  /* 0x000000001b2432ca */ /* 0x000ff200000e0000 */
[----:B-1----:R-:W-:Y:S01]  /*4c60*/  @!P5 IADD3 R3, P0, PT, R32, 0x580, RZ ;  /* 0x000005802003d810 */ /* 0x002fe20007f1e0ff */
[----:B------:R-:W-:Y:S01]  /*4c70*/  @!P5 IMAD.SHL.U32 R63, R63, 0x20, RZ ;  /* 0x000000203f3fd824 */ /* 0x000fe200078e00ff */
[----:B------:R-:W-:Y:S01]  /*4c80*/  VOTEU.ALL UP1, P5 ;  /* 0x0000000000ff7886 */ /* 0x000fe20002820000 */
[----:B------:R-:W-:Y:S01]  /*4c90*/  @!P5 IMAD.SHL.U32 R69, R69, 0x40, RZ ;  /* 0x000000404545d824 */ /* 0x000fe200078e00ff */
[----:B------:R-:W-:Y:S01]  /*4ca0*/  @!P5 R2UR UR9, R3 ;  /* 0x000000000309d2ca */ /* 0x000fe200000e0000 */
[----:B------:R-:W-:Y:S01]  /*4cb0*/  @!P5 IMAD.X R0, RZ, RZ, R33, P0 ;  /* 0x000000ffff00d224 */ /* 0x000fe200000e0621 */
[----:B------:R-:W-:Y:S01]  /*4cc0*/  @!P5 R2UR UR10, R63 ;  /* 0x000000003f0ad2ca */ /* 0x000fe200000e0000 */
[----:B------:R-:W-:Y:S01]  /*4cd0*/  @!UP1 ULEA UR14, UR15, UR7, 0xc ;  /* 0x000000070f0e9291 */ /* 0x000fe2000f8e60ff */
[----:B------:R-:W-:Y:S01]  /*4ce0*/  @!P5 R2UR UR11, R69 ;  /* 0x00000000450bd2ca */ /* 0x000fe200000e0000 */
[----:B------:R-:W-:Y:S01]  /*4cf0*/  UIADD3 UR15, UPT, UPT, UR15, 0x1, URZ ;  /* 0x000000010f0f7890 */ /* 0x000fe2000fffe0ff */
[----:B------:R-:W-:Y:S01]  /*4d00*/  @!P5 R2UR UR8, R0 ;  /* 0x000000000008d2ca */ /* 0x000fe200000e0000 */
[----:B------:R-:W-:Y:S01]  /*4d10*/  IMAD.IADD R63, R8, 0x1, R62 ;  /* 0x00000001083f7824 */ /* 0x000fe200078e023e */
[----:B------:R-:W-:Y:S01]  /*4d20*/  ISETP.NE.AND P0, PT, R29, 0x2, PT ;  /* 0x000000021d00780c */ /* 0x000fe20003f05270 */
[----:B------:R-:W-:Y:S03]  /*4d30*/  IMAD.IADD R69, R13, 0x1, R68 ;  /* 0x000000010d457824 */ /* 0x000fe600078e0244 */
[----:B------:R-:W-:Y:S01]  /*4d40*/  SEL R3, RZ, 0x1, P0 ;  /* 0x00000001ff037807 */ /* 0x000fe20000000000 */
[----:B------:R-:W-:Y:S01]  /*4d50*/  IMAD.U32 R10, RZ, RZ, UR9 ;  /* 0x00000009ff0a7e24 */ /* 0x000fe2000f8e00ff */
[----:B------:R-:W-:Y:S01]  /*4d60*/  UIADD3 UR9, UPT, UPT, UR13, 0x120, URZ ;  /* 0x000001200d097890 */ /* 0x000fe2000fffe0ff */
[----:B------:R-:W-:Y:S02]  /*4d70*/  SEL R29, R29, RZ, P0 ;  /* 0x000000ff1d1d7207 */ /* 0x000fe40000000000 */
[----:B------:R-:W-:Y:S02]  /*4d80*/  LOP3.LUT R28, R28, R3, RZ, 0x3c, !PT ;  /* 0x000000031c1c7212 */ /* 0x000fe400078e3cff */
[----:B------:R-:W-:Y:S01]  /*4d90*/  IMAD.U32 R11, RZ, RZ, UR8 ;  /* 0x00000008ff0b7e24 */ /* 0x000fe2000f8e00ff */
[----:B------:R-:W-:Y:S01]  /*4da0*/  @!P5 R2UR UR18, R10 ;  /* 0x000000000a12d2ca */ /* 0x000fe200000e0000 */
[----:B------:R-:W-:Y:S01]  /*4db0*/  @!UP1 UIADD3 UR8, UPT, UPT, UR14, 0x400, URZ ;  /* 0x000004000e089890 */ /* 0x000fe2000fffe0ff */
[----:B------:R-:W-:Y:S02]  /*4dc0*/  VOTEU.ALL UP1, P5 ;  /* 0x0000000000ff7886 */ /* 0x000fe40002820000 */
[----:B------:R-:W-:Y:S01]  /*4dd0*/  @!P5 R2UR UR19, R11 ;  /* 0x000000000b13d2ca */ /* 0x000fe200000e0000 */
[----:B------:R-:W-:Y:S11]  /*4de0*/  UPRMT UR14, UR37, 0x654, UR9 ;  /* 0x00000654250e7896 */ /* 0x000ff60008000009 */
[----:B------:R-:W-:Y:S01]  /*4df0*/  @!UPT UIADD3 URZ, UPT, UPT, URZ, URZ, URZ ;  /* 0x000000fffffff290 */ /* 0x000fe2000fffe0ff */
[----:B------:R2:W-:Y:S01]  /*4e00*/  @!UP1 UTMALDG.3D [UR8], [UR18], desc[UR16] ;  /* 0x00001008120095b4 */ /* 0x0005e20008011000 */
[----:B------:R2:W-:Y:S01]  /*4e10*/  @!P5 SYNCS.ARRIVE.TRANS64.RED.A0TR RZ, [UR13+0x120], R25 ;  /* 0x00012019ffffd9a7 */ /* 0x0005e2000830040d */
[----:B------:R-:W-:Y:S04]  /*4e20*/  UISETP.NE.AND UP1, UPT, UR15, 0x2, UPT ;  /* 0x000000020f00788c */ /* 0x000fe8000bf25270 */
[----:B------:R-:W-:Y:S02]  /*4e30*/  USEL UR13, URZ, 0x1, UP1 ;  /* 0x00000001ff0d7887 */ /* 0x000fe40008800000 */
[----:B------:R-:W-:Y:S02]  /*4e40*/  USEL UR15, UR15, URZ, UP1 ;  /* 0x000000ff0f0f7287 */ /* 0x000fe40008800000 */
[----:B------:R-:W-:Y:S02]  /*4e50*/  UPLOP3.LUT UP1, UPT, UPT, UPT, UPT, 0x80, 0x8 ;  /* 0x000000000008789c */ /* 0x000fe40003f2f070 */
[----:B------:R-:W-:Y:S01]  /*4e60*/  LOP3.LUT R30, R30, UR13, RZ, 0x3c, !PT ;  /* 0x0000000d1e1e7c12 */ /* 0x000fe2000f8e3cff */
[----:B------:R-:W-:Y:S01]  /*4e70*/  SYNCS.ARRIVE.TRANS64.RED.A1T0 RZ, [UR14], RZ ;  /* 0x000000ffffff79a7 */ /* 0x000fe2000810040e */
[----:B------:R-:W-:Y:S07]  /*4e80*/  @P3 BRA `(.L_x_90) ;  /* 0xfffffff400983947 */ /* 0x000fee000383ffff */
[----:B------:R-:W-:Y:S01]  /*4e90*/  UIADD3 UR7, UPT, UPT, UR7, 0x130, URZ ;  /* 0x0000013007077890 */ /* 0x000fe2000fffe0ff */
[----:B------:R-:W-:-:S03]  /*4ea0*/  SHF.L.U32 R3, R30, 0x1f, RZ ;  /* 0x0000001f1e037819 */ /* 0x000fc600000006ff */
[----:B------:R-:W-:-:S09]  /*4eb0*/  ULEA UR4, UR15, UR7, 0x3 ;  /* 0x000000070f047291 */ /* 0x000fd2000f8e18ff */
[----:B------:R-:W1:Y:S02]  /*4ec0*/  SYNCS.PHASECHK.TRANS64.TRYWAIT P0, [UR4], R3 ;  /* 0x00000003ff0075a7 */ /* 0x000e640008001104 */
[----:B-1----:R-:W-:Y:S05]  /*4ed0*/  @!P0 BRA `(.L_x_91) ;  /* 0x0000002800108947 */ /* 0x002fea0003800000 */
.L_x_177:
[----:B------:R-:W-:-:S04]  /*4ee0*/  UIADD3 UR5, UPT, UPT, UR15, 0x1, URZ ;  /* 0x000000010f057890 */ /* 0x000fc8000fffe0ff */
[----:B------:R-:W-:-:S04]  /*4ef0*/  UISETP.NE.AND UP0, UPT, UR5, 0x2, UPT ;  /* 0x000000020500788c */ /* 0x000fc8000bf05270 */
[----:B------:R-:W-:Y:S02]  /*4f00*/  USEL UR4, URZ, 0x1, UP0 ;  /* 0x00000001ff047887 */ /* 0x000fe40008000000 */
[----:B------:R-:W-:-:S04]  /*4f10*/  USEL UR5, UR5, URZ, UP0 ;  /* 0x000000ff05057287 */ /* 0x000fc80008000000 */
[----:B------:R-:W-:Y:S01]  /*4f20*/  ULEA UR5, UR5, UR7, 0x3 ;  /* 0x0000000705057291 */ /* 0x000fe2000f8e18ff */
[----:B-1----:R-:W-:-:S04]  /*4f30*/  LOP3.LUT R3, R30, UR4, RZ, 0x3c, !PT ;  /* 0x000000041e037c12 */ /* 0x002fc8000f8e3cff */
[----:B------:R-:W-:Y:S01]  /*4f40*/  SHF.L.U32 R3, R3, 0x1f, RZ ;  /* 0x0000001f03037819 */ /* 0x000fe200000006ff */
[----:B------:R-:W-:-:S07]  /*4f50*/  IMAD.U32 R0, RZ, RZ, UR5 ;  /* 0x00000005ff007e24 */ /* 0x000fce000f8e00ff */
.L_x_92:
[----:B-1----:R1:W3:Y:S02]  /*4f60*/  SYNCS.PHASECHK.TRANS64.TRYWAIT P0, [R0+URZ], R3 ;  /* 0x00000003000075a7 */ /* 0x0022e400080011ff */
[----:B---3--:R-:W-:Y:S05]  /*4f70*/  @!P0 NANOSLEEP.SYNCS 0x989680 ;  /* 0x009896800000895d */ /* 0x008fea0003900000 */
[----:B------:R-:W3:Y:S02]  /*4f80*/  @!P0 SYNCS.PHASECHK.TRANS64 P0, [R0+URZ], R3 ;  /* 0x00000003000085a7 */ /* 0x000ee400080010ff */
[----:B--23--:R-:W-:Y:S05]  /*4f90*/  @P0 EXIT ;  /* 0x000000000000094d */ /* 0x00cfea0003800000 */
[----:B------:R-:W-:Y:S05]  /*4fa0*/  BRA `(.L_x_92) ;  /* 0xfffffffc00ec7947 */ /* 0x000fea000383ffff */
.L_x_82:
[----:B------:R-:W-:-:S06]  /*4fb0*/  UISETP.GE.AND UP1, UPT, UR8, 0x4, UPT ;  /* 0x000000040800788c */ /* 0x000fcc000bf26270 */
[----:B------:R-:W-:-:S13]  /*4fc0*/  PLOP3.LUT P0, PT, PT, PT, UP1, 0x80, 0x8 ;  /* 0x000000000008781c */ /* 0x000fda0003f0f018 */
[----:B------:R-:W-:Y:S05]  /*4fd0*/  @!P0 EXIT ;  /* 0x000000000000894d */ /* 0x000fea0003800000 */
[----:B------:R-:W-:Y:S01]  /*4fe0*/  BAR.SYNC.DEFER_BLOCKING 0x6, 0xa0 ;  /* 0x0182800000007b1d */ /* 0x000fe20000010000 */
[C---:B------:R-:W-:Y:S01]  /*4ff0*/  IMAD.SHL.U32 R7, R86.reuse, 0x20, RZ ;  /* 0x0000002056077824 */ /* 0x040fe200078e00ff */
[----:B------:R-:W-:Y:S01]  /*5000*/  SHF.R.U32.HI R0, RZ, 0x1, R86 ;  /* 0x00000001ff007819 */ /* 0x000fe20000011656 */
[C---:B------:R-:W-:Y:S01]  /*5010*/  IMAD.SHL.U32 R74, R86.reuse, 0x10, RZ ;  /* 0x00000010564a7824 */ /* 0x040fe200078e00ff */
[C---:B------:R-:W-:Y:S01]  /*5020*/  LOP3.LUT P0, RZ, R86.reuse, 0x4, RZ, 0xc0, !PT ;  /* 0x0000000456ff7812 */ /* 0x040fe2000780c0ff */
[----:B------:R-:W-:Y:S01]  /*5030*/  IMAD.U32 R32, R86, 0x10000, RZ ;  /* 0x0001000056207824 */ /* 0x000fe200078e00ff */
[----:B------:R-:W-:Y:S02]  /*5040*/  UMOV UR42, 0x400 ;  /* 0x00000400002a7882 */ /* 0x000fe40000000000 */
[----:B------:R-:W1:Y:S01]  /*5050*/  LDC R73, c[0x0][0x370] ;  /* 0x0000dc00ff497b82 */ /* 0x000e620000000800 */
[----:B------:R-:W-:Y:S01]  /*5060*/  ULEA UR42, UR37, UR42, 0x18 ;  /* 0x0000002a252a7291 */ /* 0x000fe2000f8ec0ff */
[----:B------:R-:W-:Y:S01]  /*5070*/  LOP3.LUT R5, R7, 0xc0, RZ, 0xc0, !PT ;  /* 0x000000c007057812 */ /* 0x000fe200078ec0ff */
[----:B------:R-:W-:Y:S01]  /*5080*/  IMAD.MOV.U32 R85, RZ, RZ, 0x10 ;  /* 0x00000010ff557424 */ /* 0x000fe200078e00ff */
[----:B------:R-:W-:Y:S01]  /*5090*/  LOP3.LUT R74, R74, 0x600, RZ, 0xc0, !PT ;  /* 0x000006004a4a7812 */ /* 0x000fe200078ec0ff */
[----:B------:R-:W-:Y:S01]  /*50a0*/  IMAD.MOV.U32 R84, RZ, RZ, 0x1 ;  /* 0x00000001ff547424 */ /* 0x000fe200078e00ff */
[----:B------:R-:W-:Y:S01]  /*50b0*/  LOP3.LUT R0, R5, 0x8, R0, 0xf8, !PT ;  /* 0x0000000805007812 */ /* 0x000fe200078ef800 */
[----:B------:R-:W-:Y:S01]  /*50c0*/  IMAD.SHL.U32 R5, R86, 0x4, RZ ;  /* 0x0000000456057824 */ /* 0x000fe200078e00ff */
[----:B------:R-:W2:Y:S01]  /*50d0*/  LDC R28, c[0x0][0xb0c] ;  /* 0x0002c300ff1c7b82 */ /* 0x000ea20000000800 */
[----:B------:R-:W-:Y:S01]  /*50e0*/  LOP3.LUT R74, R74, 0x20, R7, 0xf8, !PT ;  /* 0x000000204a4a7812 */ /* 0x000fe200078ef807 */
[----:B------:R-:W-:Y:S01]  /*50f0*/  IMAD.MOV.U32 R30, RZ, RZ, RZ ;  /* 0x000000ffff1e7224 */ /* 0x000fe200078e00ff */
[----:B------:R-:W-:-:S02]  /*5100*/  LOP3.LUT R32, R32, 0x600000, RZ, 0xc0, !PT ;  /* 0x0060000020207812 */ /* 0x000fc400078ec0ff */
[----:B------:R-:W-:Y:S02]  /*5110*/  CS2R R82, SRZ ;  /* 0x0000000000527805 */ /* 0x000fe4000001ff00 */
[----:B------:R-:W-:Y:S01]  /*5120*/  LOP3.LUT R5, R0, 0x18, R5, 0x78, !PT ;  /* 0x0000001800057812 */ /* 0x000fe200078e7805 */
[----:B------:R-:W-:Y:S01]  /*5130*/  IMAD.MOV.U32 R88, RZ, RZ, RZ ;  /* 0x000000ffff587224 */ /* 0x000fe200078e00ff */
[----:B------:R-:W-:Y:S01]  /*5140*/  LOP3.LUT R74, R74, 0x100, R7, 0xf8, !PT ;  /* 0x000001004a4a7812 */ /* 0x000fe200078ef807 */
[----:B------:R-:W4:Y:S01]  /*5150*/  LDC R71, c[0x0][0xb20] ;  /* 0x0002c800ff477b82 */ /* 0x000f220000000800 */
[----:B------:R-:W3:Y:S01]  /*5160*/  LDS R3, [UR42+0x200] ;  /* 0x0002002aff037984 */ /* 0x000ee20008000800 */
[----:B------:R-:W-:Y:S01]  /*5170*/  LOP3.LUT R86, R86, 0x60, RZ, 0xc0, !PT ;  /* 0x0000006056567812 */ /* 0x000fe200078ec0ff */
[----:B------:R-:W-:Y:S01]  /*5180*/  IMAD.MOV.U32 R81, RZ, RZ, RZ ;  /* 0x000000ffff517224 */ /* 0x000fe200078e00ff */
[----:B------:R-:W-:Y:S01]  /*5190*/  LOP3.LUT R74, R74, R5, RZ, 0xfc, !PT ;  /* 0x000000054a4a7212 */ /* 0x000fe200078efcff */
[----:B------:R-:W1:Y:S01]  /*51a0*/  LDCU.64 UR48, c[0x0][0x348] ;  /* 0x00006900ff3077ac */ /* 0x000e620008000a00 */
[----:B------:R-:W-:-:S02]  /*51b0*/  SEL R85, R85, 0xfffffff0, !P0 ;  /* 0xfffffff055557807 */ /* 0x000fc40004000000 */
[----:B------:R-:W1:Y:S01]  /*51c0*/  LDC R27, c[0x0][0xb30] ;  /* 0x0002cc00ff1b7b82 */ /* 0x000e620000000800 */
[----:B------:R-:W1:Y:S01]  /*51d0*/  LDCU.64 UR38, c[0x0][0x888] ;  /* 0x00011100ff2677ac */ /* 0x000e620008000a00 */
[----:B------:R-:W-:Y:S01]  /*51e0*/  UIADD3 UR45, UPT, UPT, UR42, 0x400, URZ ;  /* 0x000004002a2d7890 */ /* 0x000fe2000fffe0ff */
[----:B------:R-:W-:-:S05]  /*51f0*/  UMOV UR44, URZ ;  /* 0x000000ff002c7c82 */ /* 0x000fca0008000000 */
[----:B------:R-:W1:Y:S01]  /*5200*/  LDC.64 R60, c[0x0][0xb10] ;  /* 0x0002c400ff3c7b82 */ /* 0x000e620000000a00 */
[----:B------:R-:W-:-:S07]  /*5210*/  UMOV UR43, URZ ;  /* 0x000000ff002b7c82 */ /* 0x000fce0008000000 */
[----:B------:R-:W1:Y:S08]  /*5220*/  LDC.64 R24, c[0x0][0xb18] ;  /* 0x0002c600ff187b82 */ /* 0x000e700000000a00 */
[----:B------:R-:W1:Y:S08]  /*5230*/  LDC.64 R56, c[0x0][0x888] ;  /* 0x00022200ff387b82 */ /* 0x000e700000000a00 */
[----:B------:R-:W1:Y:S01]  /*5240*/  LDC.64 R22, c[0x0][0xb28] ;  /* 0x0002ca00ff167b82 */ /* 0x000e620000000a00 */
[----:B---3--:R-:W-:-:S07]  /*5250*/  IMAD.IADD R32, R3, 0x1, R32 ;  /* 0x0000000103207824 */ /* 0x008fce00078e0220 */
[----:B------:R-:W3:Y:S08]  /*5260*/  LDC.64 R58, c[0x0][0x890] ;  /* 0x00022400ff3a7b82 */ /* 0x000ef00000000a00 */
[----:B------:R-:W1:Y:S08]  /*5270*/  LDC.64 R54, c[0x0][0x8b0] ;  /* 0x00022c00ff367b82 */ /* 0x000e700000000a00 */
[----:B------:R-:W1:Y:S08]  /*5280*/  LDC.64 R52, c[0x0][0x8a8] ;  /* 0x00022a00ff347b82 */ /* 0x000e700000000a00 */
[----:B--2-4-:R-:W1:Y:S02]  /*5290*/  LDC R72, c[0x0][0x374] ;  /* 0x0000dd00ff487b82 */ /* 0x014e640000000800 */
.L_x_112:
[----:B------:R-:W-:Y:S02]  /*52a0*/  LEA R0, R88, UR42, 0x3 ;  /* 0x0000002a58007c11 */ /* 0x000fe4000f8e18ff */
[----:B------:R-:W-:Y:S02]  /*52b0*/  SHF.L.U32 R3, R82, 0x1f, RZ ;  /* 0x0000001f52037819 */ /* 0x000fe400000006ff */
[----:B------:R-:W-:Y:S02]  /*52c0*/  LEA R16, R88, UR42, 0x4 ;  /* 0x0000002a58107c11 */ /* 0x000fe4000f8e20ff */
[----:B------:R-:W2:Y:S02]  /*52d0*/  SYNCS.PHASECHK.TRANS64.TRYWAIT P0, [R0+URZ+0x150], R3 ;  /* 0x00015003000075a7 */ /* 0x000ea400080011ff */
[----:B-12---:R-:W-:Y:S05]  /*52e0*/  @!P0 BRA `(.L_x_93) ;  /* 0x0000002400248947 */ /* 0x006fea0003800000 */
.L_x_178:
[----:B------:R-:W4:Y:S01]  /*52f0*/  LDC.64 R12, c[0x0][0xb10] ;  /* 0x0002c400ff0c7b82 */ /* 0x000f220000000a00 */
[----:B------:R-:W3:Y:S01]  /*5300*/  LDS.128 R16, [R16+0x1e0] ;  /* 0x0001e00010107984 */ /* 0x000ee20000000c00 */
[----:B-1----:R-:W-:Y:S01]  /*5310*/  ISETP.NE.AND P1, PT, R27, 0x1, PT ;  /* 0x000000011b00780c */ /* 0x002fe20003f25270 */
[----:B--2---:R-:W-:Y:S01]  /*5320*/  VIADD R0, R0, 0x160 ;  /* 0x0000016000007836 */ /* 0x004fe20000000000 */
[----:B------:R-:W-:Y:S04]  /*5330*/  ISETP.GE.AND P0, PT, R26, 0x1, PT ;  /* 0x000000011a00780c */ /* 0x000fe80003f06270 */
[----:B------:R-:W1:Y:S01]  /*5340*/  LDC.64 R10, c[0x0][0xb18] ;  /* 0x0002c600ff0a7b82 */ /* 0x000e620000000a00 */
[----:B------:R-:W-:Y:S01]  /*5350*/  PRMT R0, RZ, 0x654, R0 ;  /* 0x00000654ff007816 */ /* 0x000fe20000000000 */
[----:B------:R-:W-:Y:S01]  /*5360*/  @!PT LDS RZ, [RZ] ;  /* 0x00000000fffff984 */ /* 0x000fe20000000800 */
[----:B------:R-:W-:Y:S01]  /*5370*/  @!PT LDS RZ, [RZ] ;  /* 0x00000000fffff984 */ /* 0x000fe20000000800 */
[----:B------:R-:W-:Y:S01]  /*5380*/  @!PT LDS RZ, [RZ] ;  /* 0x00000000fffff984 */ /* 0x000fe20000000800 */
[----:B------:R-:W-:Y:S01]  /*5390*/  @!PT LDS RZ, [RZ] ;  /* 0x00000000fffff984 */ /* 0x000fe20000000800 */
[----:B------:R2:W-:Y:S06]  /*53a0*/  MEMBAR.ALL.CTA ;  /* 0x0000000000007992 */ /* 0x0005ec0000008000 */
[----:B--2---:R-:W2:Y:S01]  /*53b0*/  FENCE.VIEW.ASYNC.S ;  /* 0x00000000000073c6 */ /* 0x004ea20000000000 */
[----:B------:R-:W1:Y:S08]  /*53c0*/  @!P1 LDC R14, c[0x0][0xb20] ;  /* 0x0002c800ff0e9b82 */ /* 0x000e700000000800 */
[----:B------:R-:W1:Y:S01]  /*53d0*/  @!P1 LDC R9, c[0x0][0xb0c] ;  /* 0x0002c300ff099b82 */ /* 0x000e620000000800 */
[----:B--2---:R2:W-:Y:S01]  /*53e0*/  SYNCS.ARRIVE.TRANS64.RED.A1T0 RZ, [R0+URZ], RZ ;  /* 0x000000ff00ff79a7 */ /* 0x0045e200081004ff */
[----:B---3--:R-:W-:Y:S04]  /*53f0*/  LOP3.LUT P4, RZ, R18, 0x1, RZ, 0xc0, !PT ;  /* 0x0000000112ff7812 */ /* 0x008fe8000788c0ff */
[----:B------:R-:W-:Y:S09]  /*5400*/  P2R R87, PR, RZ, 0x10 ;  /* 0x00000010ff577803 */ /* 0x000ff20000000000 */
[----:B------:R-:W-:Y:S02]  /*5410*/  @P4 MOV R31, R16 ;  /* 0x00000010001f4202 */ /* 0x000fe40000000f00 */
[----:B------:R-:W-:Y:S01]  /*5420*/  @P4 LOP3.LUT R29, R17, 0xffff, RZ, 0xc0, !PT ;  /* 0x0000ffff111d4812 */ /* 0x000fe200078ec0ff */
[----:B--2-4-:R-:W-:Y:S06]  /*5430*/  @!P0 BRA `(.L_x_94) ;  /* 0x0000000000a48947 */ /* 0x014fec0003800000 */
[----:B------:R-:W-:Y:S01]  /*5440*/  IMAD.HI.U32 R34, R72, R25, RZ ;  /* 0x0000001948227227 */ /* 0x000fe200078e00ff */
[----:B------:R-:W-:Y:S02]  /*5450*/  ISETP.NE.AND P0, PT, R24, 0x1, PT ;  /* 0x000000011800780c */ /* 0x000fe40003f05270 */
[----:B------:R-:W-:Y:S01]  /*5460*/  ISETP.NE.AND P2, PT, R26, 0x1, PT ;  /* 0x000000011a00780c */ /* 0x000fe20003f45270 */
[-C--:B------:R-:W-:Y:S01]  /*5470*/  IMAD.HI.U32 R20, R73, R60.reuse, RZ ;  /* 0x0000003c49147227 */ /* 0x080fe200078e00ff */
[----:B------:R-:W-:Y:S02]  /*5480*/  SHF.R.U32.HI R21, RZ, R71, R34 ;  /* 0x00000047ff157219 */ /* 0x000fe40000011622 */
[----:B------:R-:W-:Y:S01]  /*5490*/  ISETP.NE.AND P3, PT, R28, 0x1, PT ;  /* 0x000000011c00780c */ /* 0x000fe20003f65270 */
[----:B------:R-:W-:Y:S01]  /*54a0*/  IMAD.HI.U32 R38, R29, R25, RZ ;  /* 0x000000191d267227 */ /* 0x000fe200078e00ff */
[----:B------:R-:W-:Y:S02]  /*54b0*/  SHF.R.U32.HI R20, RZ, R61, R20 ;  /* 0x0000003dff147219 */ /* 0x000fe40000011614 */
[----:B------:R-:W-:Y:S01]  /*54c0*/  SEL R3, R72, R21, !P0 ;  /* 0x0000001548037207 */ /* 0x000fe20004000000 */
[----:B------:R-:W-:Y:S01]  /*54d0*/  IMAD.HI.U32 R36, R31, R60, RZ ;  /* 0x0000003c1f247227 */ /* 0x000fe200078e00ff */
[----:B------:R-:W-:Y:S03]  /*54e0*/  SEL R7, R73, R20, !P3 ;  /* 0x0000001449077207 */ /* 0x000fe60005800000 */
[-C--:B------:R-:W-:Y:S01]  /*54f0*/  IMAD.HI.U32 R20, R3, R22.reuse, RZ ;  /* 0x0000001603147227 */ /* 0x080fe200078e00ff */
[----:B------:R-:W-:Y:S03]  /*5500*/  SHF.R.U32.HI R36, RZ, R61, R36 ;  /* 0x0000003dff247219 */ /* 0x000fe60000011624 */
[----:B------:R-:W-:Y:S01]  /*5510*/  IMAD.HI.U32 R34, R7, R22, RZ ;  /* 0x0000001607227227 */ /* 0x000fe200078e00ff */
[----:B------:R-:W-:Y:S02]  /*5520*/  @P2 SHF.R.U32.HI R3, RZ, R23, R20 ;  /* 0x00000017ff032219 */ /* 0x000fe40000011614 */
[----:B------:R-:W-:Y:S02]  /*5530*/  SHF.R.U32.HI R20, RZ, R71, R38 ;  /* 0x00000047ff147219 */ /* 0x000fe40000011626 */
[----:B------:R-:W-:Y:S01]  /*5540*/  @P2 SHF.R.U32.HI R7, RZ, R23, R34 ;  /* 0x00000017ff072219 */ /* 0x000fe20000011622 */
[C---:B------:R-:W-:Y:S01]  /*5550*/  IMAD R2, R26.reuse, R3, RZ ;  /* 0x000000031a027224 */ /* 0x040fe200078e02ff */
[----:B------:R-:W-:Y:S02]  /*5560*/  SEL R5, R29, R20, !P0 ;  /* 0x000000141d057207 */ /* 0x000fe40004000000 */
[----:B------:R-:W-:Y:S01]  /*5570*/  SEL R3, R31, R36, !P3 ;  /* 0x000000241f037207 */ /* 0x000fe20005800000 */
[----:B------:R-:W-:Y:S01]  /*5580*/  IMAD R4, R26, R7, RZ ;  /* 0x000000071a047224 */ /* 0x000fe200078e02ff */
[C---:B------:R-:W-:Y:S01]  /*5590*/  ISETP.GE.AND P0, PT, R5.reuse, R2, PT ;  /* 0x000000020500720c */ /* 0x040fe20003f06270 */
[----:B------:R-:W-:Y:S03]  /*55a0*/  IMAD.HI.U32 R6, R5, R22, RZ ;  /* 0x0000001605067227 */ /* 0x000fe600078e00ff */
[----:B------:R-:W-:Y:S01]  /*55b0*/  ISETP.GE.OR P0, PT, R3, R4, P0 ;  /* 0x000000040300720c */ /* 0x000fe20000706670 */
[----:B------:R-:W-:Y:S01]  /*55c0*/  IMAD.MOV R4, RZ, RZ, -R3 ;  /* 0x000000ffff047224 */ /* 0x000fe200078e0a03 */
[-C--:B------:R-:W-:Y:S03]  /*55d0*/  SHF.R.U32.HI R6, RZ, R23.reuse, R6 ;  /* 0x00000017ff067219 */ /* 0x080fe60000011606 */
[----:B------:R-:W-:Y:S01]  /*55e0*/  IMAD R31, R28, R4, R31 ;  /* 0x000000041c1f7224 */ /* 0x000fe200078e021f */
[----:B------:R-:W-:Y:S05]  /*55f0*/  SEL R15, R5, R6, !P2 ;  /* 0x00000006050f7207 */ /* 0x000fea0005000000 */
[----:B------:R-:W-:Y:S02]  /*5600*/  IMAD.MOV R6, RZ, RZ, -R15 ;  /* 0x000000ffff067224 */ /* 0x000fe400078e0a0f */
[C---:B------:R-:W-:Y:S04]  /*5610*/  @!P0 IMAD.HI.U32 R2, R3.reuse, R22, RZ ;  /* 0x0000001603028227 */ /* 0x040fe800078e00ff */
[----:B------:R-:W-:Y:S01]  /*5620*/  IMAD R6, R26, R6, R5 ;  /* 0x000000061a067224 */ /* 0x000fe200078e0205 */
[----:B------:R-:W-:Y:S04]  /*5630*/  @!P0 SHF.R.U32.HI R2, RZ, R23, R2 ;  /* 0x00000017ff028219 */ /* 0x000fe80000011602 */
[----:B------:R-:W-:Y:S02]  /*5640*/  @!P0 SEL R0, R3, R2, !P2 ;  /* 0x0000000203008207 */ /* 0x000fe40005000000 */
[----:B------:R-:W-:Y:S02]  /*5650*/  IADD3 R2, PT, PT, -R5, RZ, RZ ;  /* 0x000000ff05027210 */ /* 0x000fe40007ffe1ff */
[----:B------:R-:W-:Y:S01]  /*5660*/  @!P0 IADD3 R8, PT, PT, R15, -R0, RZ ;  /* 0x800000000f088210 */ /* 0x000fe20007ffe0ff */
[----:B------:R-:W-:Y:S02]  /*5670*/  @!P0 IMAD R0, R7, R6, R0 ;  /* 0x0000000607008224 */ /* 0x000fe400078e0200 */
[----:B------:R-:W-:Y:S02]  /*5680*/  IMAD R29, R24, R2, R29 ;  /* 0x00000002181d7224 */ /* 0x000fe400078e021d */
[----:B------:R-:W-:Y:S02]  /*5690*/  @!P0 IMAD R5, R8, R26, R3 ;  /* 0x0000001a08058224 */ /* 0x000fe400078e0203 */
[----:B------:R-:W-:Y:S04]  /*56a0*/  @!P0 IMAD.MOV.U32 R3, RZ, RZ, R0 ;  /* 0x000000ffff038224 */ /* 0x000fe800078e0000 */
[----:B------:R-:W-:Y:S02]  /*56b0*/  IMAD R31, R3, R28, R31 ;  /* 0x0000001c031f7224 */ /* 0x000fe400078e021f */
[----:B------:R-:W-:Y:S07]  /*56c0*/  IMAD R29, R5, R24, R29 ;  /* 0x00000018051d7224 */ /* 0x000fee00078e021d */
.L_x_94:
[----:B------:R-:W-:Y:S01]  /*56d0*/  @!P1 IMAD.HI.U32 R0, R31, R12, RZ ;  /* 0x0000000c1f009227 */ /* 0x000fe200078e00ff */
[----:B-1----:R-:W-:Y:S01]  /*56e0*/  @!P1 ISETP.NE.AND P0, PT, R10, 0x1, PT ;  /* 0x000000010a00980c */ /* 0x002fe20003f05270 */
[----:B------:R-:W-:Y:S01]  /*56f0*/  ULOP3.LUT UP0, URZ, UR45, 0x1b0, URZ, 0xc0, !UPT ;  /* 0x000001b02dff7892 */ /* 0x000fe2000f80c0ff */
[----:B------:R-:W-:Y:S01]  /*5700*/  @!P1 ISETP.NE.AND P2, PT, R9, 0x1, PT ;  /* 0x000000010900980c */ /* 0x000fe20003f45270 */
[----:B------:R-:W-:Y:S01]  /*5710*/  @!P1 IMAD.HI.U32 R3, R29, R11, RZ ;  /* 0x0000000b1d039227 */ /* 0x000fe200078e00ff */
[----:B------:R-:W-:Y:S02]  /*5720*/  @!P1 SHF.R.U32.HI R0, RZ, R13, R0 ;  /* 0x0000000dff009219 */ /* 0x000fe40000011600 */
[----:B------:R-:W-:Y:S01]  /*5730*/  @P4 SHF.R.U32.HI R80, RZ, 0x10, R17 ;  /* 0x00000010ff504819 */ /* 0x000fe20000011611 */
[----:B------:R-:W-:Y:S01]  /*5740*/  VIADD R88, R88, 0x1 ;  /* 0x0000000158587836 */ /* 0x000fe20000000000 */
[----:B------:R-:W-:Y:S02]  /*5750*/  @!P1 SHF.R.U32.HI R2, RZ, R14, R3 ;  /* 0x0000000eff029219 */ /* 0x000fe40000011603 */
[----:B------:R-:W-:Y:S02]  /*5760*/  @!P1 SEL R3, R31, R0, !P2 ;  /* 0x000000001f039207 */ /* 0x000fe40005000000 */
[----:B------:R-:W-:Y:S05]  /*5770*/  @!P1 SEL R2, R29, R2, !P0 ;  /* 0x000000021d029207 */ /* 0x000fea0004000000 */
[----:B------:R-:W-:Y:S02]  /*5780*/  @!P1 IMAD.IADD R0, R2, 0x1, -R3 ;  /* 0x0000000102009824 */ /* 0x000fe400078e0a03 */
[----:B------:R-:W-:Y:S02]  /*5790*/  @!P1 IMAD.IADD R2, R3, 0x1, -R2 ;  /* 0x0000000103029824 */ /* 0x000fe400078e0a02 */
[----:B------:R-:W-:Y:S02]  /*57a0*/  @!P1 IMAD R31, R0, R9, R31 ;  /* 0x00000009001f9224 */ /* 0x000fe400078e021f */
[----:B------:R-:W-:Y:S01]  /*57b0*/  @!P1 IMAD R29, R2, R10, R29 ;  /* 0x0000000a021d9224 */ /* 0x000fe200078e021d */
[----:B------:R-:W-:Y:S06]  /*57c0*/  BRA.U !UP0, `(.L_x_95) ;  /* 0x00000001087c7547 */ /* 0x000fec000b800000 */
[----:B------:R-:W1:Y:S01]  /*57d0*/  LDCU.64 UR8, c[0x4][0x80] ;  /* 0x01001000ff0877ac */ /* 0x000e620008000a00 */
[----:B------:R-:W-:Y:S01]  /*57e0*/  MOV R2, 0x0 ;  /* 0x0000000000027802 */ /* 0x000fe20000000f00 */
[----:B------:R-:W-:Y:S02]  /*57f0*/  HFMA2 R12, -RZ, RZ, 0, 5.9604644775390625e-08 ;  /* 0x00000001ff0c7431 */ /* 0x000fe400000001ff */
[----:B------:R-:W-:Y:S01]  /*5800*/  IMAD.MOV.U32 R8, RZ, RZ, 0x70 ;  /* 0x00000070ff087424 */ /* 0x000fe200078e00ff */
[----:B------:R2:W3:Y:S01]  /*5810*/  LDC.64 R14, c[0x4][R2] ;  /* 0x01000000020e7b82 */ /* 0x0004e20000000a00 */
[----:B------:R-:W4:Y:S01]  /*5820*/  LDCU.64 UR6, c[0x4][0x88] ;  /* 0x01001100ff0677ac */ /* 0x000f220008000a00 */
[----:B------:R-:W-:Y:S01]  /*5830*/  IMAD.MOV.U32 R13, RZ, RZ, RZ ;  /* 0x000000ffff0d7224 */ /* 0x000fe200078e00ff */
[----:B------:R-:W2:Y:S01]  /*5840*/  LDCU.64 UR4, c[0x4][0x8] ;  /* 0x01000100ff0477ac */ /* 0x000ea20008000a00 */
[----:B-1----:R-:W-:Y:S01]  /*5850*/  MOV R5, UR9 ;  /* 0x0000000900057c02 */ /* 0x002fe20008000f00 */
[----:B------:R-:W-:Y:S01]  /*5860*/  IMAD.U32 R4, RZ, RZ, UR8 ;  /* 0x00000008ff047e24 */ /* 0x000fe2000f8e00ff */
[----:B----4-:R-:W-:Y:S01]  /*5870*/  MOV R7, UR7 ;  /* 0x0000000700077c02 */ /* 0x010fe20008000f00 */
[----:B------:R-:W-:Y:S01]  /*5880*/  IMAD.U32 R6, RZ, RZ, UR6 ;  /* 0x00000006ff067e24 */ /* 0x000fe2000f8e00ff */
[----:B--2---:R-:W-:Y:S01]  /*5890*/  MOV R11, UR5 ;  /* 0x00000005000b7c02 */ /* 0x004fe20008000f00 */
[----:B------:R-:W-:Y:S02]  /*58a0*/  IMAD.U32 R10, RZ, RZ, UR4 ;  /* 0x00000004ff0a7e24 */ /* 0x000fe4000f8e00ff */
[----:B------:R-:W-:Y:S07]  /*58b0*/  LEPC R20, `(.L_x_96) ;  /* 0x000000001014794e */ /* 0x000fee0000000000 */
[----:B---3-5:R-:W-:Y:S05]  /*58c0*/  CALL.ABS.NOINC R14 ;  /* 0x000000000e007343 */ /* 0x028fea0003c00000 */
.L_x_96:
[----:B------:R-:W1:Y:S01]  /*58d0*/  LDCU.64 UR8, c[0x4][0x80] ;  /* 0x01001000ff0877ac */ /* 0x000e620008000a00 */
[----:B------:R-:W2:Y:S01]  /*58e0*/  LDC.64 R2, c[0x4][R2] ;  /* 0x0100000002027b82 */ /* 0x000ea20000000a00 */
[----:B------:R-:W-:Y:S02]  /*58f0*/  HFMA2 R12, -RZ, RZ, 0, 5.9604644775390625e-08 ;  /* 0x00000001ff0c7431 */ /* 0x000fe400000001ff */
[----:B------:R-:W-:Y:S02]  /*5900*/  IMAD.MOV.U32 R8, RZ, RZ, 0x70 ;  /* 0x00000070ff087424 */ /* 0x000fe400078e00ff */
[----:B------:R-:W-:Y:S01]  /*5910*/  IMAD.MOV.U32 R13, RZ, RZ, RZ ;  /* 0x000000ffff0d7224 */ /* 0x000fe200078e00ff */
[----:B------:R-:W3:Y:S01]  /*5920*/  LDCU.64 UR6, c[0x4][0x88] ;  /* 0x01001100ff0677ac */ /* 0x000ee20008000a00 */
[----:B------:R-:W4:Y:S01]  /*5930*/  LDCU.64 UR4, c[0x4][0x8] ;  /* 0x01000100ff0477ac */ /* 0x000f220008000a00 */
[----:B-1----:R-:W-:Y:S02]  /*5940*/  MOV R4, UR8 ;  /* 0x0000000800047c02 */ /* 0x002fe40008000f00 */
[----:B------:R-:W-:Y:S02]  /*5950*/  MOV R5, UR9 ;  /* 0x0000000900057c02 */ /* 0x000fe40008000f00 */
[----:B---3--:R-:W-:Y:S01]  /*5960*/  MOV R7, UR7 ;  /* 0x0000000700077c02 */ /* 0x008fe20008000f00 */
[----:B------:R-:W-:Y:S01]  /*5970*/  IMAD.U32 R6, RZ, RZ, UR6 ;  /* 0x00000006ff067e24 */ /* 0x000fe2000f8e00ff */
[----:B----4-:R-:W-:Y:S01]  /*5980*/  MOV R11, UR5 ;  /* 0x00000005000b7c02 */ /* 0x010fe20008000f00 */
[----:B------:R-:W-:Y:S02]  /*5990*/  IMAD.U32 R10, RZ, RZ, UR4 ;  /* 0x00000004ff0a7e24 */ /* 0x000fe4000f8e00ff */
[----:B------:R-:W-:Y:S07]  /*59a0*/  LEPC R20, `(.L_x_95) ;  /* 0x000000001014794e */ /* 0x000fee0000000000 */
[----:B--2---:R-:W-:Y:S05]  /*59b0*/  CALL.ABS.NOINC R2 ;  /* 0x0000000002007343 */ /* 0x004fea0003c00000 */
.L_x_95:
[----:B------:R-:W-:Y:S01]  /*59c0*/  ISETP.NE.U32.AND P2, PT, R58, RZ, PT ;  /* 0x000000ff3a00720c */ /* 0x000fe20003f45070 */
[----:B------:R-:W-:Y:S01]  /*59d0*/  UISETP.NE.AND UP1, UPT, UR46, URZ, UPT ;  /* 0x000000ff2e00728c */ /* 0x000fe2000bf25270 */
[----:B------:R-:W-:Y:S02]  /*59e0*/  ISETP.NE.U32.AND P4, PT, R54, RZ, PT ;  /* 0x000000ff3600720c */ /* 0x000fe40003f85070 */
[----:B------:R-:W-:Y:S02]  /*59f0*/  ISETP.NE.AND.EX P2, PT, R59, RZ, PT, P2 ;  /* 0x000000ff3b00720c */ /* 0x000fe40003f45320 */
[----:B------:R-:W-:Y:S02]  /*5a00*/  PLOP3.LUT P1, PT, PT, PT, PT, 0x8, 0x80 ;  /* 0x000000000080781c */ /* 0x000fe40003f2e170 */
[----:B------:R-:W-:Y:S02]  /*5a10*/  PLOP3.LUT P0, PT, PT, PT, UP1, 0x80, 0x8 ;  /* 0x000000000008781c */ /* 0x000fe40003f0f018 */
[----:B------:R-:W-:Y:S02]  /*5a20*/  ISETP.NE.AND.EX P4, PT, R55, RZ, PT, P4 ;  /* 0x000000ff3700720c */ /* 0x000fe40003f85340 */
[----:B------:R-:W1:Y:S09]  /*5a30*/  @UP1 LDCU.64 UR4, c[0x0][0x888] ;  /* 0x00011100ff0417ac */ /* 0x000e720008000a00 */
[----:B------:R-:W-:Y:S01]  /*5a40*/  @P0 PLOP3.LUT P1, PT, P2, PT, PT, 0x80, 0x8 ;  /* 0x000000000008081c */ /* 0x000fe2000172f070 */
[----:B-1----:R-:W-:Y:S04]  /*5a50*/  @UP1 UISETP.NE.U32.AND UP0, UPT, UR4, URZ, UPT ;  /* 0x000000ff0400128c */ /* 0x002fe8000bf05070 */
[----:B------:R-:W-:Y:S04]  /*5a60*/  @UP1 UISETP.NE.AND.EX UP0, UPT, UR5, URZ, UPT, UP0 ;  /* 0x000000ff0500128c */ /* 0x000fe8000bf05300 */
[----:B------:R-:W-:Y:S01]  /*5a70*/  @UP1 USEL UR4, URZ, 0xffffffff, UP0 ;  /* 0xffffffffff041887 */ /* 0x000fe20008000000 */
[----:B------:R-:W-:Y:S11]  /*5a80*/  @!P2 BRA `(.L_x_97) ;  /* 0x00000000002ca947 */ /* 0x000ff60003800000 */
[----:B------:R-:W-:Y:S01]  /*5a90*/  ISETP.NE.U32.AND P3, PT, R56, RZ, PT ;  /* 0x000000ff3800720c */ /* 0x000fe20003f65070 */
[----:B------:R-:W-:Y:S03]  /*5aa0*/  IMAD.MOV.U32 R70, RZ, RZ, 0x1 ;  /* 0x00000001ff467424 */ /* 0x000fe600078e00ff */
[----:B------:R-:W-:Y:S11]  /*5ab0*/  ISETP.NE.AND.EX P3, PT, R57, RZ, PT, P3 ;  /* 0x000000ff3900720c */ /* 0x000ff60003f65330 */
[----:B------:R-:W-:Y:S02]  /*5ac0*/  @!UPT UIADD3 URZ, UPT, UPT, URZ, URZ, URZ ;  /* 0x000000fffffff290 */ /* 0x000fe4000fffe0ff */
[----:B------:R-:W1:Y:S01]  /*5ad0*/  @P3 LDC.64 R2, c[0x0][0x888] ;  /* 0x00022200ff023b82 */ /* 0x000e620000000a00 */
[----:B------:R-:W-:Y:S04]  /*5ae0*/  @P3 IMAD R0, R58, UR36, RZ ;  /* 0x000000243a003c24 */ /* 0x000fe8000f8e02ff */
[----:B-1----:R-:W-:Y:S04]  /*5af0*/  @P3 IMAD.WIDE R2, R0, 0x4, R2 ;  /* 0x0000000400023825 */ /* 0x002fe800078e0202 */
[----:B------:R-:W-:Y:S01]  /*5b00*/  HFMA2 R0, -RZ, RZ, 0, 5.9604644775390625e-08 ;  /* 0x00000001ff007431 */ /* 0x000fe200000001ff */
[----:B-----5:R1:W5:Y:S04]  /*5b10*/  @P3 LDG.E R35, desc[UR40][R2.64] ;  /* 0x0000002802233981 */ /* 0x020368000c1e1900 */
[----:B------:R-:W-:Y:S01]  /*5b20*/  @!P3 PRMT R70, R0, 0x7610, R70 ;  /* 0x000076100046b816 */ /* 0x000fe20000000046 */
[----:B-1----:R-:W2:Y:S06]  /*5b30*/  @!P3 LDC R35, c[0x0][0x880] ;  /* 0x00022000ff23bb82 */ /* 0x002eac0000000800 */
.L_x_97:
[----:B------:R-:W-:Y:S05]  /*5b40*/  @!P4 BRA `(.L_x_98) ;  /* 0x000000000020c947 */ /* 0x000fea0003800000 */
[----:B------:R-:W-:Y:S04]  /*5b50*/  ISETP.NE.U32.AND P3, PT, R52, RZ, PT ;  /* 0x000000ff3400720c */ /* 0x000fe80003f65070 */
[----:B------:R-:W-:Y:S11]  /*5b60*/  ISETP.NE.AND.EX P3, PT, R53, RZ, PT, P3 ;  /* 0x000000ff3500720c */ /* 0x000ff60003f65330 */
[----:B------:R-:W-:Y:S02]  /*5b70*/  @!UPT UIADD3 URZ, UPT, UPT, URZ, URZ, URZ ;  /* 0x000000fffffff290 */ /* 0x000fe4000fffe0ff */
[----:B------:R-:W1:Y:S01]  /*5b80*/  @P3 LDC.64 R2, c[0x0][0x8a8] ;  /* 0x00022a00ff023b82 */ /* 0x000e620000000a00 */
[----:B------:R-:W-:Y:S04]  /*5b90*/  @P3 IMAD R0, R54, UR36, RZ ;  /* 0x0000002436003c24 */ /* 0x000fe8000f8e02ff */
[----:B-1----:R-:W-:Y:S05]  /*5ba0*/  @P3 IMAD.WIDE R2, R0, 0x4, R2 ;  /* 0x0000000400023825 */ /* 0x002fea00078e0202 */
[----:B-----5:R1:W5:Y:S02]  /*5bb0*/  @P3 LDG.E R33, desc[UR40][R2.64] ;  /* 0x0000002802213981 */ /* 0x020364000c1e1900 */
[----:B-1----:R-:W3:Y:S02]  /*5bc0*/  @!P3 LDC R33, c[0x0][0x8a0] ;  /* 0x00022800ff21bb82 */ /* 0x002ee40000000800 */
.L_x_98:
[----:B--2--5:R-:W-:Y:S01]  /*5bd0*/  @P0 FSETP.NEU.AND P4, PT, R35, RZ, PT ;  /* 0x000000ff2300020b */ /* 0x024fe20003f8d000 */
[----:B------:R-:W-:Y:S01]  /*5be0*/  IMAD.U32 R2, RZ, RZ, UR4 ;  /* 0x00000004ff027e24 */ /* 0x000fe2000f8e00ff */
[----:B------:R-:W-:Y:S01]  /*5bf0*/  @P0 LOP3.LUT P3, RZ, R70, 0xff, RZ, 0xc0, !PT ;  /* 0x000000ff46ff0812 */ /* 0x000fe2000786c0ff */
[----:B------:R-:W-:Y:S01]  /*5c00*/  IMAD.U32 R4, RZ, RZ, UR44 ;  /* 0x0000002cff047e24 */ /* 0x000fe2000f8e00ff */
[----:B------:R-:W-:Y:S01]  /*5c10*/  @P0 SEL R11, RZ, 0xffffffff, P4 ;  /* 0xffffffffff0b0807 */ /* 0x000fe20002000000 */
[----:B------:R-:W-:Y:S01]  /*5c20*/  BSSY B1, `(.L_x_99) ;  /* 0x0000035000017945 */ /* 0x000fe20003800000 */
[----:B------:R-:W-:Y:S02]  /*5c30*/  LEA R64, R30, UR42, 0x3 ;  /* 0x0000002a1e407c11 */ /* 0x000fe4000f8e18ff */
[----:B------:R-:W-:Y:S02]  /*5c40*/  CS2R R50, SRZ ;  /* 0x0000000000327805 */ /* 0x000fe4000001ff00 */
[----:B------:R-:W-:Y:S02]  /*5c50*/  @P1 SEL R11, R2, R11, !P3 ;  /* 0x0000000b020b1207 */ /* 0x000fe40005800000 */
[----:B------:R-:W-:Y:S02]  /*5c60*/  CS2R R48, SRZ ;  /* 0x0000000000307805 */ /* 0x000fe4000001ff00 */
[----:B------:R-:W-:Y:S02]  /*5c70*/  LOP3.LUT R2, R84, 0x1, RZ, 0x3c, !PT ;  /* 0x0000000154027812 */ /* 0x000fe400078e3cff */
[----:B------:R-:W-:Y:S02]  /*5c80*/  CS2R R42, SRZ ;  /* 0x00000000002a7805 */ /* 0x000fe4000001ff00 */
[----:B------:R-:W-:Y:S02]  /*5c90*/  @P0 LOP3.LUT R11, R11, 0x1, RZ, 0xc0, !PT ;  /* 0x000000010b0b0812 */ /* 0x000fe400078ec0ff */
[----:B------:R-:W-:Y:S02]  /*5ca0*/  CS2R R40, SRZ ;  /* 0x0000000000287805 */ /* 0x000fe4000001ff00 */
[----:B------:R-:W-:Y:S02]  /*5cb0*/  LEA R0, R4, UR42, 0x3 ;  /* 0x0000002a04007c11 */ /* 0x000fe4000f8e18ff */
[----:B------:R-:W-:Y:S02]  /*5cc0*/  ISETP.NE.U32.OR P5, PT, R11, 0x1, !P0 ;  /* 0x000000010b00780c */ /* 0x000fe400047a5470 */
[----:B------:R-:W-:Y:S02]  /*5cd0*/  SHF.L.U32 R7, R83, 0x1f, RZ ;  /* 0x0000001f53077819 */ /* 0x000fe400000006ff */
[----:B------:R-:W-:Y:S02]  /*5ce0*/  LEA.HI R5, R30, R30, RZ, 0x1 ;  /* 0x0000001e1e057211 */ /* 0x000fe400078f08ff */
[----:B------:R-:W-:Y:S02]  /*5cf0*/  PLOP3.LUT P4, PT, PT, PT, PT, 0x8, 0x80 ;  /* 0x000000000080781c */ /* 0x000fe40003f8e170 */
[----:B------:R-:W-:Y:S01]  /*5d00*/  P2R R89, PR, RZ, 0x20 ;  /* 0x00000020ff597803 */ /* 0x000fe20000000000 */
[C---:B------:R-:W-:Y:S01]  /*5d10*/  IMAD.SHL.U32 R3, R5.reuse, 0x10, RZ ;  /* 0x0000001005037824 */ /* 0x040fe200078e00ff */
[----:B------:R-:W-:Y:S03]  /*5d20*/  LOP3.LUT R5, R5, 0xffe, RZ, 0xc0, !PT ;  /* 0x00000ffe05057812 */ /* 0x000fe600078ec0ff */
[----:B------:R-:W-:Y:S02]  /*5d30*/  @P5 SHF.L.U32 R9, R2, 0x1f, RZ ;  /* 0x0000001f02095819 */ /* 0x000fe400000006ff */
[----:B------:R-:W-:Y:S01]  /*5d40*/  LOP3.LUT R3, R3, 0xffffffe0, RZ, 0xc0, !PT ;  /* 0xffffffe003037812 */ /* 0x000fe200078ec0ff */
[----:B------:R-:W-:Y:S01]  /*5d50*/  IMAD.IADD R16, R30, 0x1, -R5 ;  /* 0x000000011e107824 */ /* 0x000fe200078e0a05 */
[----:B------:R-:W1:Y:S03]  /*5d60*/  @P5 SYNCS.PHASECHK.TRANS64.TRYWAIT P0, [R0+URZ+0x120], R9 ;  /* 0x00012009000055a7 */ /* 0x000e6600080011ff */
[----:B------:R-:W-:Y:S04]  /*5d70*/  IMAD.IADD R3, R32, 0x1, R3 ;  /* 0x0000000120037824 */ /* 0x000fe800078e0203 */
[----:B------:R-:W-:Y:S01]  /*5d80*/  IMAD R16, R16, 0x100000, R3 ;  /* 0x0010000010107824 */ /* 0x000fe200078e0203 */
[----:B------:R2:W4:Y:S01]  /*5d90*/  SYNCS.PHASECHK.TRANS64.TRYWAIT P3, [R64+URZ+0x170], R7 ;  /* 0x00017007400075a7 */ /* 0x00052200080611ff */
[----:B-1----:R-:W-:Y:S01]  /*5da0*/  @P5 PLOP3.LUT P4, PT, P0, PT, PT, 0x8, 0x80 ;  /* 0x000000000080581c */ /* 0x002fe2000078e170 */
[----:B------:R-:W-:Y:S01]  /*5db0*/  @!UPT UIADD3 URZ, UPT, UPT, URZ, URZ, URZ ;  /* 0x000000fffffff290 */ /* 0x000fe2000fffe0ff */
[----:B--2---:R-:W-:Y:S11]  /*5dc0*/  @!P5 BRA `(.L_x_100) ;  /* 0x000000000068d947 */ /* 0x004ff60003800000 */
[----:B------:R-:W-:Y:S01]  /*5dd0*/  ISETP.NE.U32.AND P0, PT, RZ, UR38, PT ;  /* 0x00000026ff007c0c */ /* 0x000fe2000bf05070 */
[----:B------:R-:W-:Y:S01]  /*5de0*/  BSSY B0, `(.L_x_101) ;  /* 0x000000e000007945 */ /* 0x000fe20003800000 */
[----:B------:R-:W-:Y:S02]  /*5df0*/  FSETP.NEU.AND P1, PT, R35, RZ, PT ;  /* 0x000000ff2300720b */ /* 0x000fe40003f2d000 */
[----:B------:R-:W-:Y:S02]  /*5e00*/  ISETP.NE.AND.EX P0, PT, RZ, UR39, PT, P0 ;  /* 0x00000027ff007c0c */ /* 0x000fe4000bf05300 */
[----:B------:R-:W-:Y:S02]  /*5e10*/  SEL R3, RZ, 0xffffffff, P1 ;  /* 0xffffffffff037807 */ /* 0x000fe40000800000 */
[----:B------:R-:W-:Y:S02]  /*5e20*/  LOP3.LUT P1, RZ, R70, 0xff, RZ, 0xc0, !PT ;  /* 0x000000ff46ff7812 */ /* 0x000fe4000782c0ff */
[----:B------:R-:W-:Y:S04]  /*5e30*/  SEL R4, RZ, 0xffffffff, P0 ;  /* 0xffffffffff047807 */ /* 0x000fe80000000000 */
[----:B------:R-:W-:Y:S04]  /*5e40*/  @P2 SEL R3, R4, R3, !P1 ;  /* 0x0000000304032207 */ /* 0x000fe80004800000 */
[----:B------:R-:W-:Y:S04]  /*5e50*/  LOP3.LUT R3, R3, 0x1, RZ, 0xc0, !PT ;  /* 0x0000000103037812 */ /* 0x000fe800078ec0ff */
[----:B------:R-:W-:Y:S01]  /*5e60*/  ISETP.NE.U32.AND P0, PT, R3, 0x1, PT ;  /* 0x000000010300780c */ /* 0x000fe20003f05070 */
[----:B------:R-:W-:Y:S01]  /*5e70*/  IMAD.U32 R3, RZ, RZ, UR44 ;  /* 0x0000002cff037e24 */ /* 0x000fe2000f8e00ff */
[----:B------:R-:W-:Y:S11]  /*5e80*/  @!P4 BRA `(.L_x_102) ;  /* 0x00000000000cc947 */ /* 0x000ff60003800000 */
[----:B------:R-:W-:Y:S04]  /*5e90*/  SHF.L.U32 R5, R2, 0x1f, RZ ;  /* 0x0000001f02057819 */ /* 0x000fe800000006ff */
[----:B------:R-:W1:Y:S02]  /*5ea0*/  SYNCS.PHASECHK.TRANS64.TRYWAIT P1, [R0+URZ+0x120], R5 ;  /* 0x00012005000075a7 */ /* 0x000e6400080211ff */
[----:B-1----:R-:W-:Y:S05]  /*5eb0*/  @!P1 BRA `(.L_x_103) ;  /* 0x0000001800449947 */ /* 0x002fea0003800000 */
.L_x_102:
[----:B------:R-:W-:Y:S05]  /*5ec0*/  BSYNC B0 ;  /* 0x0000000000007941 */ /* 0x000fea0003800000 */
.L_x_101:
[----:B-1----:R-:W-:Y:S01]  /*5ed0*/  @P0 IMAD R0, R3, 0x800, R74 ;  /* 0x0000080003000824 */ /* 0x002fe200078e024a */
[----:B------:R-:W-:Y:S02]  /*5ee0*/  CS2R R42, SRZ ;  /* 0x00000000002a7805 */ /* 0x000fe4000001ff00 */
[----:B------:R-:W-:Y:S01]  /*5ef0*/  CS2R R40, SRZ ;  /* 0x0000000000287805 */ /* 0x000fe2000001ff00 */
[----:B------:R-:W-:Y:S01]  /*5f00*/  IMAD.MOV.U32 R50, RZ, RZ, RZ ;  /* 0x000000ffff327224 */ /* 0x000fe200078e00ff */
[----:B------:R-:W-:Y:S02]  /*5f10*/  CS2R R48, SRZ ;  /* 0x0000000000307805 */ /* 0x000fe4000001ff00 */
[----:B------:R-:W-:Y:S01]  /*5f20*/  @P0 LEA R2, R0, UR42, 0x1 ;  /* 0x0000002a00020c11 */ /* 0x000fe2000f8e08ff */
[----:B------:R-:W-:Y:S05]  /*5f30*/  @P0 WARPSYNC.ALL ;  /* 0x0000000000000948 */ /* 0x000fea0003800000 */
[----:B------:R1:W2:Y:S01]  /*5f40*/  @P0 LDSM.16.M88.4 R40, [R2+0x400] ;  /* 0x000400000228083b */ /* 0x0002a20000000200 */
[----:B------:R-:W-:Y:S05]  /*5f50*/  @P0 IMAD R0, R85, 0x2, R2 ;  /* 0x0000000255000824 */ /* 0x000fea00078e0202 */
[----:B------:R1:W1:Y:S02]  /*5f60*/  @P0 LDSM.16.M88.4 R48, [R0+0x400] ;  /* 0x000400000030083b */ /* 0x0002640000000200 */
.L_x_100:
[----:B------:R-:W-:Y:S05]  /*5f70*/  BSYNC B1 ;  /* 0x0000000000017941 */ /* 0x000fea0003800000 */
.L_x_99:
[----:B-1----:R-:W-:Y:S04]  /*5f80*/  SHF.R.U32.HI R0, RZ, 0x15, R16 ;  /* 0x00000015ff007819 */ /* 0x002fe80000011610 */
[----:B------:R-:W-:Y:S01]  /*5f90*/  LOP3.LUT P0, RZ, R0, 0x3, R75, 0x48, !PT ;  /* 0x0000000300ff7812 */ /* 0x000fe2000780484b */
[----:B------:R-:W-:Y:S01]  /*5fa0*/  @!UPT UIADD3 URZ, UPT, UPT, URZ, URZ, URZ ;  /* 0x000000fffffff290 */ /* 0x000fe2000fffe0ff */
[----:B----4-:R-:W-:Y:S11]  /*5fb0*/  @P3 BRA `(.L_x_104) ;  /* 0x0000000000083947 */ /* 0x010ff60003800000 */
[----:B------:R-:W1:Y:S02]  /*5fc0*/  SYNCS.PHASECHK.TRANS64.TRYWAIT P1, [R64+URZ+0x170], R7 ;  /* 0x00017007400075a7 */ /* 0x000e6400080211ff */
[----:B-1----:R-:W-:Y:S05]  /*5fd0*/  @!P1 BRA `(.L_x_105) ;  /* 0x0000001800109947 */ /* 0x002fea0003800000 */
.L_x_104:
[----:B------:R-:W-:Y:S05]  /*5fe0*/  @!P0 BRA `(.L_x_106) ;  /* 0x0000000000408947 */ /* 0x000fea0003800000 */
[----:B------:R-:W4:Y:S01]  /*5ff0*/  LDCU.64 UR8, c[0x4][0x70] ;  /* 0x01000e00ff0877ac */ /* 0x000f220008000a00 */
[----:B------:R-:W-:Y:S01]  /*6000*/  MOV R3, 0x0 ;  /* 0x0000000000037802 */ /* 0x000fe20000000f00 */
[----:B------:R-:W-:Y:S02]  /*6010*/  HFMA2 R12, -RZ, RZ, 0, 5.9604644775390625e-08 ;  /* 0x00000001ff0c7431 */ /* 0x000fe400000001ff */
[----:B------:R-:W-:Y:S02]  /*6020*/  IMAD.MOV.U32 R8, RZ, RZ, 0x192 ;  /* 0x00000192ff087424 */ /* 0x000fe400078e00ff */
[----:B------:R-:W-:Y:S01]  /*6030*/  IMAD.MOV.U32 R13, RZ, RZ, RZ ;  /* 0x000000ffff0d7224 */ /* 0x000fe200078e00ff */
[----:B------:R-:W1:Y:S01]  /*6040*/  LDCU.64 UR6, c[0x4][0x78] ;  /* 0x01000f00ff0677ac */ /* 0x000e620008000a00 */
[----:B------:R-:W2:Y:S01]  /*6050*/  LDC.64 R2, c[0x4][R3] ;  /* 0x0100000003027b82 */ /* 0x000ea20000000a00 */
[----:B------:R-:W5:Y:S01]  /*6060*/  LDCU.64 UR4, c[0x4][0x10] ;  /* 0x01000200ff0477ac */ /* 0x000f620008000a00 */
[----:B----4-:R-:W-:Y:S01]  /*6070*/  MOV R5, UR9 ;  /* 0x0000000900057c02 */ /* 0x010fe20008000f00 */
[----:B------:R-:W-:Y:S01]  /*6080*/  IMAD.U32 R4, RZ, RZ, UR8 ;  /* 0x00000008ff047e24 */ /* 0x000fe2000f8e00ff */
[----:B-1----:R-:W-:Y:S01]  /*6090*/  MOV R7, UR7 ;  /* 0x0000000700077c02 */ /* 0x002fe20008000f00 */
[----:B------:R-:W-:Y:S01]  /*60a0*/  IMAD.U32 R6, RZ, RZ, UR6 ;  /* 0x00000006ff067e24 */ /* 0x000fe2000f8e00ff */
[----:B-----5:R-:W-:Y:S01]  /*60b0*/  MOV R11, UR5 ;  /* 0x00000005000b7c02 */ /* 0x020fe20008000f00 */
[----:B------:R-:W-:Y:S02]  /*60c0*/  IMAD.U32 R10, RZ, RZ, UR4 ;  /* 0x00000004ff0a7e24 */ /* 0x000fe4000f8e00ff */
[----:B------:R-:W-:Y:S07]  /*60d0*/  LEPC R20, `(.L_x_106) ;  /* 0x000000001014794e */ /* 0x000fee0000000000 */
[----:B--23--:R-:W-:Y:S05]  /*60e0*/  CALL.ABS.NOINC R2 ;  /* 0x0000000002007343 */ /* 0x00cfea0003c00000 */
.L_x_106:
[----:B------:R-:W-:Y:S01]  /*60f0*/  ISETP.NE.AND P0, PT, R86, RZ, PT ;  /* 0x000000ff5600720c */ /* 0x000fe20003f05270 */
[----:B------:R-:W-:Y:S05]  /*6100*/  WARPSYNC.ALL ;  /* 0x0000000000007948 */ /* 0x000fea0003800000 */
[----:B------:R-:W-:Y:S01]  /*6110*/  R2UR UR4, R16 ;  /* 0x00000000100472ca */ /* 0x000fe200000e0000 */
[--C-:B--2---:R-:W-:Y:S01]  /*6120*/  HADD2.F32 R20, -RZ, R40.reuse.H0_H0 ;  /* 0x20000028ff147230 */ /* 0x104fe20000004100 */
[----:B------:R-:W-:Y:S01]  /*6130*/  R2UR UR5, R64 ;  /* 0x00000000400572ca */ /* 0x000fe200000e0000 */
[----:B------:R-:W-:Y:S01]  /*6140*/  HADD2.F32 R34, -RZ, R40.H1_H1 ;  /* 0x30000028ff227230 */ /* 0x000fe20000004100 */
[----:B------:R-:W-:Y:S01]  /*6150*/  MOV R77, UR44 ;  /* 0x0000002c004d7c02 */ /* 0x000fe20008000f00 */
[--C-:B------:R-:W-:Y:S01]  /*6160*/  HADD2.F32 R21, -RZ, R41.reuse.H0_H0 ;  /* 0x20000029ff157230 */ /* 0x100fe20000004100 */
[----:B------:R-:W-:Y:S01]  /*6170*/  UIADD3 UR8, UPT, UPT, UR44, 0x1, URZ ;  /* 0x000000012c087890 */ /* 0x000fe2000fffe0ff */
[----:B------:R-:W-:Y:S01]  /*6180*/  HADD2.F32 R36, -RZ, R41.H1_H1 ;  /* 0x30000029ff247230 */ /* 0x000fe20000004100 */
[----:B------:R-:W-:Y:S01]  /*6190*/  LEA R77, R77, R74, 0xb ;  /* 0x0000004a4d4d7211 */ /* 0x000fe200078e58ff */
[--C-:B------:R-:W-:Y:S01]  /*61a0*/  HADD2.F32 R37, -RZ, R42.reuse.H0_H0 ;  /* 0x2000002aff257230 */ /* 0x100fe20000004100 */
[----:B------:R-:W-:Y:S01]  /*61b0*/  BSSY.RECONVERGENT B0, `(.L_x_107) ;  /* 0x0000050000007945 */ /* 0x000fe20003800200 */
[----:B------:R-:W-:Y:S01]  /*61c0*/  HADD2.F32 R38, -RZ, R42.H1_H1 ;  /* 0x3000002aff267230 */ /* 0x000fe20000004100 */
[----:B------:R-:W-:Y:S01]  /*61d0*/  LEA R90, R77, UR42, 0x1 ;  /* 0x0000002a4d5a7c11 */ /* 0x000fe2000f8e08ff */
[----:B-1----:R-:W1:Y:S01]  /*61e0*/  LDTM.16dp256bit.x4 R4, tmem[UR4] ;  /* 0x00000004000479ee */ /* 0x002e620008120000 */
[----:B------:R-:W-:Y:S01]  /*61f0*/  NOP ;  /* 0x0000000000007918 */ /* 0x000fe20000000000 */
[----:B------:R-:W-:Y:S01]  /*6200*/  UIADD3 UR5, UPT, UPT, UR5, 0x190, URZ ;  /* 0x0000019005057890 */ /* 0x000fe2000fffe0ff */
[----:B------:R-:W-:Y:S01]  /*6210*/  LEA R91, R85, R90, 0x1 ;  /* 0x0000005a555b7211 */ /* 0x000fe200078e08ff */
[--C-:B------:R-:W-:Y:S02]  /*6220*/  HADD2.F32 R39, -RZ, R43.reuse.H0_H0 ;  /* 0x2000002bff277230 */ /* 0x100fe40000004100 */
[----:B------:R-:W-:Y:S01]  /*6230*/  UPRMT UR5, UR37, 0x654, UR5 ;  /* 0x0000065425057896 */ /* 0x000fe20008000005 */
[----:B------:R-:W-:Y:S02]  /*6240*/  HADD2.F32 R40, -RZ, R43.H1_H1 ;  /* 0x3000002bff287230 */ /* 0x000fe40000004100 */
[--C-:B------:R-:W-:Y:S02]  /*6250*/  HADD2.F32 R41, -RZ, R48.reuse.H0_H0 ;  /* 0x20000030ff297230 */ /* 0x100fe40000004100 */
[----:B------:R-:W-:Y:S02]  /*6260*/  HADD2.F32 R43, -RZ, R48.H1_H1 ;  /* 0x30000030ff2b7230 */ /* 0x000fe40000004100 */
[--C-:B------:R-:W-:Y:S02]  /*6270*/  HADD2.F32 R42, -RZ, R49.reuse.H0_H0 ;  /* 0x20000031ff2a7230 */ /* 0x100fe40000004100 */
[----:B-1----:R-:W-:Y:S01]  /*6280*/  SYNCS.ARRIVE.TRANS64.RED.A1T0 RZ, [UR5], RZ ;  /* 0x000000ffffff79a7 */ /* 0x002fe20008100405 */
[----:B------:R-:W-:Y:S02]  /*6290*/  HADD2.F32 R44, -RZ, R49.H1_H1 ;  /* 0x30000031ff2c7230 */ /* 0x000fe40000004100 */
[--C-:B------:R-:W-:Y:S02]  /*62a0*/  HADD2.F32 R45, -RZ, R50.reuse.H0_H0 ;  /* 0x20000032ff2d7230 */ /* 0x100fe40000004100 */
[----:B------:R-:W-:Y:S02]  /*62b0*/  HADD2.F32 R46, -RZ, R50.H1_H1 ;  /* 0x30000032ff2e7230 */ /* 0x000fe40000004100 */
[--C-:B------:R-:W-:Y:S02]  /*62c0*/  HADD2.F32 R47, -RZ, R51.reuse.H0_H0 ;  /* 0x20000033ff2f7230 */ /* 0x100fe40000004100 */
[C---:B---3--:R-:W-:Y:S01]  /*62d0*/  FMUL R4, R33.reuse, R4 ;  /* 0x0000000421047220 */ /* 0x048fe20000400000 */
[C---:B------:R-:W-:Y:S01]  /*62e0*/  FMUL R5, R33.reuse, R5 ;  /* 0x0000000521057220 */ /* 0x040fe20000400000 */
[C---:B------:R-:W-:Y:S01]  /*62f0*/  FMUL R6, R33.reuse, R6 ;  /* 0x0000000621067220 */ /* 0x040fe20000400000 */
[----:B------:R-:W-:Y:S01]  /*6300*/  FMUL R7, R33, R7 ;  /* 0x0000000721077220 */ /* 0x000fe20000400000 */
[C---:B------:R-:W-:Y:S01]  /*6310*/  FFMA R4, R35.reuse, R20, R4 ;  /* 0x0000001423047223 */ /* 0x040fe20000000004 */
[C---:B------:R-:W-:Y:S01]  /*6320*/  FFMA R5, R35.reuse, R34, R5 ;  /* 0x0000002223057223 */ /* 0x040fe20000000005 */
[C---:B------:R-:W-:Y:S01]  /*6330*/  FFMA R6, R35.reuse, R21, R6 ;  /* 0x0000001523067223 */ /* 0x040fe20000000006 */
[----:B------:R-:W-:Y:S01]  /*6340*/  FFMA R7, R35, R36, R7 ;  /* 0x0000002423077223 */ /* 0x000fe20000000007 */
[C---:B------:R-:W-:Y:S01]  /*6350*/  FMUL R8, R33.reuse, R8 ;  /* 0x0000000821087220 */ /* 0x040fe20000400000 */
[----:B------:R-:W-:Y:S01]  /*6360*/  FMUL R9, R33, R9 ;  /* 0x0000000921097220 */ /* 0x000fe20000400000 */
[----:B------:R-:W-:Y:S01]  /*6370*/  F2FP.F16.F32.PACK_AB R64, R5, R4 ;  /* 0x000000040540723e */ /* 0x000fe200000000ff */
[----:B------:R-:W-:Y:S01]  /*6380*/  FMUL R10, R33, R10 ;  /* 0x0000000a210a7220 */ /* 0x000fe20000400000 */
[----:B------:R-:W-:Y:S01]  /*6390*/  F2FP.F16.F32.PACK_AB R65, R7, R6 ;  /* 0x000000060741723e */ /* 0x000fe200000000ff */
[C---:B------:R-:W-:Y:S01]  /*63a0*/  FFMA R8, R35.reuse, R37, R8 ;  /* 0x0000002523087223 */ /* 0x040fe20000000008 */
[----:B------:R-:W-:Y:S01]  /*63b0*/  FFMA R9, R35, R38, R9 ;  /* 0x0000002623097223 */ /* 0x000fe20000000009 */
[C---:B------:R-:W-:Y:S01]  /*63c0*/  FMUL R11, R33.reuse, R11 ;  /* 0x0000000b210b7220 */ /* 0x040fe20000400000 */
[C---:B------:R-:W-:Y:S01]  /*63d0*/  FMUL R0, R33.reuse, R12 ;  /* 0x0000000c21007220 */ /* 0x040fe20000400000 */
[----:B------:R-:W-:Y:S01]  /*63e0*/  FMUL R2, R33, R13 ;  /* 0x0000000d21027220 */ /* 0x000fe20000400000 */
[----:B------:R-:W-:Y:S01]  /*63f0*/  FFMA R10, R35, R39, R10 ;  /* 0x00000027230a7223 */ /* 0x000fe2000000000a */
        /* <DEDUP_REMOVED lines=8> */
[----:B------:R-:W-:Y:S02]  /*6480*/  HADD2.F32 R48, -RZ, R51.H1_H1 ;  /* 0x30000033ff307230 */ /* 0x000fe40000004100 */
[----:B------:R-:W-:Y:S01]  /*6490*/  FMUL R14, R33, R18 ;  /* 0x00000012210e7220 */ /* 0x000fe20000400000 */
[----:B------:R-:W-:Y:S01]  /*64a0*/  FFMA R15, R35, R44, R15 ;  /* 0x0000002c230f7223 */ /* 0x000fe2000000000f */
[----:B------:R-:W-:Y:S01]  /*64b0*/  FMUL R19, R33, R19 ;  /* 0x0000001321137220 */ /* 0x000fe20000400000 */
[C---:B------:R-:W-:Y:S01]  /*64c0*/  FFMA R12, R35.reuse, R45, R12 ;  /* 0x0000002d230c7223 */ /* 0x040fe2000000000c */
[C---:B------:R-:W-:Y:S01]  /*64d0*/  FFMA R13, R35.reuse, R46, R13 ;  /* 0x0000002e230d7223 */ /* 0x040fe2000000000d */
[C---:B------:R-:W-:Y:S01]  /*64e0*/  FFMA R14, R35.reuse, R47, R14 ;  /* 0x0000002f230e7223 */ /* 0x040fe2000000000e */
[----:B------:R-:W-:Y:S01]  /*64f0*/  FFMA R19, R35, R48, R19 ;  /* 0x0000003023137223 */ /* 0x000fe20000000013 */
[----:B------:R-:W-:Y:S02]  /*6500*/  F2FP.F16.F32.PACK_AB R66, R9, R8 ;  /* 0x000000080942723e */ /* 0x000fe400000000ff */
[----:B------:R-:W-:Y:S02]  /*6510*/  F2FP.F16.F32.PACK_AB R67, R11, R10 ;  /* 0x0000000a0b43723e */ /* 0x000fe400000000ff */
[----:B------:R-:W-:Y:S02]  /*6520*/  F2FP.F16.F32.PACK_AB R76, R2, R0 ;  /* 0x00000000024c723e */ /* 0x000fe400000000ff */
[----:B------:R-:W-:Y:S01]  /*6530*/  F2FP.F16.F32.PACK_AB R77, R15, R3 ;  /* 0x000000030f4d723e */ /* 0x000fe200000000ff */
[----:B------:R1:W-:Y:S01]  /*6540*/  STSM.16.M88.4 [R90+0x400], R64 ;  /* 0x000400405a007844 */ /* 0x0003e20000000200 */
[----:B------:R-:W-:Y:S02]  /*6550*/  F2FP.F16.F32.PACK_AB R78, R13, R12 ;  /* 0x0000000c0d4e723e */ /* 0x000fe400000000ff */
[----:B------:R-:W-:Y:S05]  /*6560*/  F2FP.F16.F32.PACK_AB R79, R19, R14 ;  /* 0x0000000e134f723e */ /* 0x000fea00000000ff */
[----:B------:R1:W-:Y:S01]  /*6570*/  STSM.16.M88.4 [R91+0x400], R76 ;  /* 0x0004004c5b007844 */ /* 0x0003e20000000200 */
[----:B------:R-:W-:Y:S01]  /*6580*/  @!PT LDS RZ, [RZ] ;  /* 0x00000000fffff984 */ /* 0x000fe20000000800 */
[----:B------:R-:W-:Y:S01]  /*6590*/  @!PT LDS RZ, [RZ] ;  /* 0x00000000fffff984 */ /* 0x000fe20000000800 */
[----:B------:R-:W-:Y:S01]  /*65a0*/  @!PT LDS RZ, [RZ] ;  /* 0x00000000fffff984 */ /* 0x000fe20000000800 */
[----:B------:R-:W-:Y:S01]  /*65b0*/  @!PT LDS RZ, [RZ] ;  /* 0x00000000fffff984 */ /* 0x000fe20000000800 */
[----:B------:R2:W-:Y:S07]  /*65c0*/  MEMBAR.ALL.CTA ;  /* 0x0000000000007992 */ /* 0x0005ee0000008000 */
[----:B--2---:R-:W2:Y:S02]  /*65d0*/  FENCE.VIEW.ASYNC.S ;  /* 0x00000000000073c6 */ /* 0x004ea40000000000 */
[----:B--2---:R-:W-:Y:S06]  /*65e0*/  BAR.SYNC.DEFER_BLOCKING 0x1, 0x80 ;  /* 0x0042000000007b1d */ /* 0x004fec0000010000 */
[----:B------:R-:W-:Y:S05]  /*65f0*/  @P0 BRA `(.L_x_108) ;  /* 0x00000000002c0947 */ /* 0x000fea0003800000 */
[----:B------:R-:W-:Y:S01]  /*6600*/  ULEA UR9, UR44, UR42, 0xc ;  /* 0x0000002a2c097291 */ /* 0x000fe2000f8e60ff */
[----:B------:R-:W-:Y:S01]  /*6610*/  R2UR UR11, R63 ;  /* 0x000000003f0b72ca */ /* 0x000fe200000e0000 */
[----:B------:R-:W-:Y:S01]  /*6620*/  UIADD3 UR12, UP0, UPT, UR48, 0x680, URZ ;  /* 0x00000680300c7890 */ /* 0x000fe2000ff1e0ff */
[----:B------:R-:W-:Y:S01]  /*6630*/  R2UR UR10, R69 ;  /* 0x00000000450a72ca */ /* 0x000fe200000e0000 */
[----:B------:R-:W-:Y:S02]  /*6640*/  UIADD3 UR4, UPT, UPT, UR9, 0x400, URZ ;  /* 0x0000040009047890 */ /* 0x000fe4000fffe0ff */
[----:B------:R-:W-:Y:S01]  /*6650*/  UIADD3.X UR13, UPT, UPT, URZ, UR49, URZ, UP0, !UPT ;  /* 0x00000031ff0d7290 */ /* 0x000fe200087fe4ff */
[----:B------:R-:W-:Y:S07]  /*6660*/  UMOV UR7, UR36 ;  /* 0x0000002400077c82 */ /* 0x000fee0008000000 */
[----:B------:R-:W-:Y:S02]  /*6670*/  USHF.L.U32 UR5, UR11, 0x5, URZ ;  /* 0x000000050b057899 */ /* 0x000fe400080006ff */
[----:B------:R-:W-:Y:S09]  /*6680*/  USHF.L.U32 UR6, UR10, 0x6, URZ ;  /* 0x000000060a067899 */ /* 0x000ff200080006ff */
[----:B------:R2:W-:Y:S02]  /*6690*/  UTMASTG.3D [UR4], [UR12] ;  /* 0x000000040c0073b5 */ /* 0x0005e40008010000 */
[----:B--2---:R0:W-:Y:S02]  /*66a0*/  UTMACMDFLUSH ;  /* 0x00000000000079b7 */ /* 0x0041e40000000000 */
.L_x_108:
[----:B------:R-:W-:Y:S05]  /*66b0*/  BSYNC.RECONVERGENT B0 ;  /* 0x0000000000007941 */ /* 0x000fea0003800200 */
.L_x_107:
[----:B------:R-:W-:Y:S04]  /*66c0*/  BSSY.RECONVERGENT B0, `(.L_x_109) ;  /* 0x0000003000007945 */ /* 0x000fe80003800200 */
[----:B------:R-:W-:Y:S05]  /*66d0*/  @P0 BRA `(.L_x_110) ;  /* 0x0000000000040947 */ /* 0x000fea0003800000 */
[----:B------:R-:W-:Y:S04]  /*66e0*/  DEPBAR.LE SB0, 0x0 ;  /* 0x000080000000791a */ /* 0x000fe80000000000 */
.L_x_110:
[----:B------:R-:W-:Y:S05]  /*66f0*/  BSYNC.RECONVERGENT B0 ;  /* 0x0000000000007941 */ /* 0x000fea0003800200 */
.L_x_109:
[----:B------:R-:W-:Y:S01]  /*6700*/  BAR.SYNC.DEFER_BLOCKING 0x1, 0x80 ;  /* 0x0042000000007b1d */ /* 0x000fe20000010000 */
[----:B------:R-:W-:Y:S01]  /*6710*/  UIADD3 UR43, UPT, UPT, UR43, 0x1, URZ ;  /* 0x000000012b2b7890 */ /* 0x000fe2000fffe0ff */
[----:B------:R-:W-:Y:S03]  /*6720*/  IADD3 R0, PT, PT, R30, 0x1, RZ ;  /* 0x000000011e007810 */ /* 0x000fe60007ffe0ff */
[----:B------:R-:W-:Y:S09]  /*6730*/  UISETP.NE.AND UP0, UPT, UR43, URZ, UPT ;  /* 0x000000ff2b00728c */ /* 0x000ff2000bf05270 */
[----:B------:R-:W-:Y:S05]  /*6740*/  BRA.U !UP0, `(.L_x_111) ;  /* 0x0000000108287547 */ /* 0x000fea000b800000 */
[----:B------:R-:W-:Y:S01]  /*6750*/  ISETP.NE.AND P0, PT, R89, RZ, PT ;  /* 0x000000ff5900720c */ /* 0x000fe20003f05270 */
[----:B------:R-:W-:Y:S11]  /*6760*/  IMAD.U32 R2, RZ, RZ, UR37 ;  /* 0x00000025ff027e24 */ /* 0x000ff6000f8e00ff */
[----:B------:R-:W-:Y:S01]  /*6770*/  @!UPT UIADD3 URZ, UPT, UPT, URZ, URZ, URZ ;  /* 0x000000fffffff290 */ /* 0x000fe2000fffe0ff */
[C---:B------:R-:W-:Y:S01]  /*6780*/  @P0 LEA R3, R81.reuse, UR42, 0x3 ;  /* 0x0000002a51030c11 */ /* 0x040fe2000f8e18ff */
[----:B------:R-:W-:Y:S04]  /*6790*/  VIADD R81, R81, 0x1 ;  /* 0x0000000151517836 */ /* 0x000fe80000000000 */
[----:B------:R-:W-:Y:S05]  /*67a0*/  @P0 VIADD R3, R3, 0x130 ;  /* 0x0000013003030836 */ /* 0x000fea0000000000 */
[----:B------:R-:W-:Y:S04]  /*67b0*/  @P0 PRMT R2, R2, 0x654, R3 ;  /* 0x0000065402020816 */ /* 0x000fe80000000003 */
[----:B------:R2:W-:Y:S01]  /*67c0*/  @P0 SYNCS.ARRIVE.TRANS64.RED.A1T0 RZ, [R2+URZ], RZ ;  /* 0x000000ff02ff09a7 */ /* 0x0005e200081004ff */
[C---:B------:R-:W-:Y:S04]  /*67d0*/  ISETP.NE.AND P0, PT, R81.reuse, 0x2, PT ;  /* 0x000000025100780c */ /* 0x040fe80003f05270 */
[----:B------:R-:W-:Y:S09]  /*67e0*/  SEL R81, R81, RZ, P0 ;  /* 0x000000ff51517207 */ /* 0x000ff20000000000 */
.L_x_111:
[----:B------:R-:W-:Y:S01]  /*67f0*/  ISETP.NE.AND P2, PT, R87, RZ, PT ;  /* 0x000000ff5700720c */ /* 0x000fe20003f45270 */
[----:B------:R-:W-:Y:S01]  /*6800*/  UISETP.NE.AND UP0, UPT, UR8, 0x2, UPT ;  /* 0x000000020800788c */ /* 0x000fe2000bf05270 */
[----:B------:R-:W-:Y:S01]  /*6810*/  ISETP.NE.AND P0, PT, R88, 0x2, PT ;  /* 0x000000025800780c */ /* 0x000fe20003f05270 */
[----:B------:R-:W-:Y:S01]  /*6820*/  IMAD.IADD R63, R29, 0x1, R62 ;  /* 0x000000011d3f7824 */ /* 0x000fe200078e023e */
[----:B------:R-:W-:Y:S01]  /*6830*/  ISETP.NE.AND P1, PT, R0, 0x4, PT ;  /* 0x000000040000780c */ /* 0x000fe20003f25270 */
[----:B------:R-:W-:Y:S01]  /*6840*/  USEL UR4, URZ, 0x1, UP0 ;  /* 0x00000001ff047887 */ /* 0x000fe20008000000 */
[----:B------:R-:W-:Y:S01]  /*6850*/  SEL R3, RZ, 0x1, P0 ;  /* 0x00000001ff037807 */ /* 0x000fe20000000000 */
[----:B------:R-:W-:Y:S01]  /*6860*/  USEL UR44, UR8, URZ, UP0 ;  /* 0x000000ff082c7287 */ /* 0x000fe20008000000 */
[----:B--2---:R-:W-:Y:S01]  /*6870*/  SEL R2, RZ, 0x1, P1 ;  /* 0x00000001ff027807 */ /* 0x004fe20000800000 */
[----:B------:R-:W-:Y:S01]  /*6880*/  IMAD.IADD R69, R31, 0x1, R68 ;  /* 0x000000011f457824 */ /* 0x000fe200078e0244 */
[----:B------:R-:W-:Y:S02]  /*6890*/  LOP3.LUT R82, R82, R3, RZ, 0x3c, !PT ;  /* 0x0000000352527212 */ /* 0x000fe400078e3cff */
[----:B------:R-:W-:Y:S02]  /*68a0*/  LOP3.LUT R84, R84, UR4, RZ, 0x3c, !PT ;  /* 0x0000000454547c12 */ /* 0x000fe4000f8e3cff */
[----:B------:R-:W-:Y:S02]  /*68b0*/  @P2 R2UR UR36, R80 ;  /* 0x00000000502422ca */ /* 0x000fe400000e0000 */
[----:B------:R-:W-:Y:S02]  /*68c0*/  LOP3.LUT R83, R83, R2, RZ, 0x3c, !PT ;  /* 0x0000000253537212 */ /* 0x000fe400078e3cff */
[----:B------:R-:W-:Y:S02]  /*68d0*/  SEL R88, R88, RZ, P0 ;  /* 0x000000ff58587207 */ /* 0x000fe40000000000 */
[----:B------:R-:W-:Y:S01]  /*68e0*/  SEL R30, R0, RZ, P1 ;  /* 0x000000ff001e7207 */ /* 0x000fe20000800000 */
[----:B------:R-:W-:Y:S08]  /*68f0*/  @P2 BRA `(.L_x_112) ;  /* 0xffffffe800682947 */ /* 0x000ff0000383ffff */
[----:B------:R-:W-:-:S09]  /*6900*/  UISETP.NE.AND UP0, UPT, UR46, URZ, UPT ;  /* 0x000000ff2e00728c */ /* 0x000fd2000bf05270 */
[----:B------:R-:W-:Y:S05]  /*6910*/  BRA.U !UP0, `(.L_x_113) ;  /* 0x0000000108487547 */ /* 0x000fea000b800000 */
[----:B------:R-:W2:Y:S02]  /*6920*/  LDCU.64 UR4, c[0x0][0x890] ;  /* 0x00011200ff0477ac */ /* 0x000ea40008000a00 */
[----:B--2---:R-:W-:-:S04]  /*6930*/  UISETP.NE.U32.AND UP0, UPT, UR4, URZ, UPT ;  /* 0x000000ff0400728c */ /* 0x004fc8000bf05070 */
[----:B------:R-:W-:-:S09]  /*6940*/  UISETP.NE.AND.EX UP0, UPT, UR5, URZ, UPT, UP0 ;  /* 0x000000ff0500728c */ /* 0x000fd2000bf05300 */
[----:B------:R-:W-:Y:S05]  /*6950*/  BRA.U UP0, `(.L_x_114) ;  /* 0x00000001000c7547 */ /* 0x000fea000b800000 */
[----:B------:R-:W-:-:S13]  /*6960*/  FSETP.NEU.AND P0, PT, R35, RZ, PT ;  /* 0x000000ff2300720b */ /* 0x000fda0003f0d000 */
[----:B------:R-:W-:Y:S05]  /*6970*/  @!P0 EXIT ;  /* 0x000000000000894d */ /* 0x000fea0003800000 */
[----:B------:R-:W-:Y:S05]  /*6980*/  BRA `(.L_x_113) ;  /* 0x00000000002c7947 */ /* 0x000fea0003800000 */
.L_x_114:
[----:B------:R-:W-:Y:S01]  /*6990*/  LOP3.LUT P0, RZ, R70, 0xff, RZ, 0xc0, !PT ;  /* 0x000000ff46ff7812 */ /* 0x000fe2000780c0ff */
[----:B------:R-:W-:-:S12]  /*69a0*/  BSSY.RECONVERGENT B0, `(.L_x_113) ;  /* 0x0000009000007945 */ /* 0x000fd80003800200 */
[----:B------:R-:W-:Y:S05]  /*69b0*/  @P0 BRA `(.L_x_115) ;  /* 0x0000000000140947 */ /* 0x000fea0003800000 */
[----:B------:R-:W2:Y:S02]  /*69c0*/  LDCU.64 UR4, c[0x0][0x888] ;  /* 0x00011100ff0477ac */ /* 0x000ea40008000a00 */
[----:B--2---:R-:W-:-:S04]  /*69d0*/  ISETP.NE.U32.AND P0, PT, RZ, UR4, PT ;  /* 0x00000004ff007c0c */ /* 0x004fc8000bf05070 */
[----:B------:R-:W-:-:S13]  /*69e0*/  ISETP.NE.AND.EX P0, PT, RZ, UR5, PT, P0 ;  /* 0x00000005ff007c0c */ /* 0x000fda000bf05300 */
[----:B------:R-:W-:Y:S05]  /*69f0*/  @!P0 EXIT ;  /* 0x000000000000894d */ /* 0x000fea0003800000 */
[----:B------:R-:W-:Y:S05]  /*6a00*/  BRA `(.L_x_116) ;  /* 0x0000000000087947 */ /* 0x000fea0003800000 */
.L_x_115:
[----:B------:R-:W-:-:S13]  /*6a10*/  FSETP.NEU.AND P0, PT, R35, RZ, PT ;  /* 0x000000ff2300720b */ /* 0x000fda0003f0d000 */
[----:B------:R-:W-:Y:S05]  /*6a20*/  @!P0 EXIT ;  /* 0x000000000000894d */ /* 0x000fea0003800000 */
.L_x_116:
[----:B------:R-:W-:Y:S05]  /*6a30*/  BSYNC.RECONVERGENT B0 ;  /* 0x0000000000007941 */ /* 0x000fea0003800200 */
.L_x_113:
[----:B------:R-:W-:-:S04]  /*6a40*/  DEPBAR.LE SB0, 0x0 ;  /* 0x000080000000791a */ /* 0x000fc80000000000 */
[----:B------:R-:W-:Y:S05]  /*6a50*/  EXIT ;  /* 0x000000000000794d */ /* 0x000fea0003800000 */
.L_x_20:
[----:B--2---:R2:W1:Y:S02]  /*6a60*/  SYNCS.PHASECHK.TRANS64.TRYWAIT P0, [R3+URZ+0x1c0], R2 ;  /* 0x0001c002030075a7 */ /* 0x00446400080011ff */
[----:B-1----:R-:W-:Y:S05]  /*6a70*/  @!P0 NANOSLEEP.SYNCS 0x989680 ;  /* 0x009896800000895d */ /* 0x002fea0003900000 */
[----:B------:R-:W1:Y:S02]  /*6a80*/  @!P0 SYNCS.PHASECHK.TRANS64 P0, [R3+URZ+0x1c0], R2 ;  /* 0x0001c002030085a7 */ /* 0x000e6400080010ff */
[----:B-1----:R-:W-:Y:S05]  /*6a90*/  @!P0 BRA `(.L_x_20) ;  /* 0xfffffffc00f08947 */ /* 0x002fea000383ffff */
[----:B------:R-:W-:Y:S05]  /*6aa0*/  BRA `(.L_x_117) ;  /* 0xffffffac003c7947 */ /* 0x000fea000383ffff */
.L_x_23:
[----:B-1----:R-:W-:-:S07]  /*6ab0*/  MOV R2, UR33 ;  /* 0x0000002100027c02 */ /* 0x002fce0008000f00 */
.L_x_118:
[----:B-1----:R1:W2:Y:S02]  /*6ac0*/  SYNCS.PHASECHK.TRANS64.TRYWAIT P0, [R2+URZ+0x90], R5 ;  /* 0x00009005020075a7 */ /* 0x0022a400080011ff */
[----:B--2---:R-:W-:Y:S05]  /*6ad0*/  @!P0 NANOSLEEP.SYNCS 0x989680 ;  /* 0x009896800000895d */ /* 0x004fea0003900000 */
[----:B------:R-:W2:Y:S02]  /*6ae0*/  @!P0 SYNCS.PHASECHK.TRANS64 P0, [R2+URZ+0x90], R5 ;  /* 0x00009005020085a7 */ /* 0x000ea400080010ff */
[----:B--2---:R-:W-:Y:S05]  /*6af0*/  @!P0 BRA `(.L_x_118) ;  /* 0xfffffffc00f08947 */ /* 0x004fea000383ffff */
[----:B------:R-:W-:Y:S05]  /*6b00*/  BRA `(.L_x_22) ;  /* 0xffffffac008c7947 */ /* 0x000fea000383ffff */
.L_x_29:
[----:B-1----:R-:W-:-:S07]  /*6b10*/  MOV R2, UR17 ;  /* 0x0000001100027c02 */ /* 0x002fce0008000f00 */
.L_x_119:
[----:B-1----:R1:W2:Y:S02]  /*6b20*/  SYNCS.PHASECHK.TRANS64.TRYWAIT P0, [R2+URZ+0x90], R5 ;  /* 0x00009005020075a7 */ /* 0x0022a400080011ff */
[----:B--2---:R-:W-:Y:S05]  /*6b30*/  @!P0 NANOSLEEP.SYNCS 0x989680 ;  /* 0x009896800000895d */ /* 0x004fea0003900000 */
[----:B------:R-:W2:Y:S02]  /*6b40*/  @!P0 SYNCS.PHASECHK.TRANS64 P0, [R2+URZ+0x90], R5 ;  /* 0x00009005020085a7 */ /* 0x000ea400080010ff */
[----:B--2---:R-:W-:Y:S05]  /*6b50*/  @!P0 BRA `(.L_x_119) ;  /* 0xfffffffc00f08947 */ /* 0x004fea000383ffff */
[----:B------:R-:W-:Y:S05]  /*6b60*/  BRA `(.L_x_28) ;  /* 0xffffffb000347947 */ /* 0x000fea000383ffff */
.L_x_33:
[----:B-1----:R1:W2:Y:S02]  /*6b70*/  SYNCS.PHASECHK.TRANS64.TRYWAIT P0, [R2+URZ+0x150], R3 ;  /* 0x00015003020075a7 */ /* 0x0022a400080011ff */
[----:B--2---:R-:W-:Y:S05]  /*6b80*/  @!P0 NANOSLEEP.SYNCS 0x989680 ;  /* 0x009896800000895d */ /* 0x004fea0003900000 */
[----:B------:R-:W2:Y:S02]  /*6b90*/  @!P0 SYNCS.PHASECHK.TRANS64 P0, [R2+URZ+0x150], R3 ;  /* 0x00015003020085a7 */ /* 0x000ea400080010ff */
[----:B--2---:R-:W-:Y:S05]  /*6ba0*/  @!P0 BRA `(.L_x_33) ;  /* 0xfffffffc00f08947 */ /* 0x004fea000383ffff */
[----:B------:R-:W-:Y:S05]  /*6bb0*/  BRA `(.L_x_120) ;  /* 0xffffffb000c47947 */ /* 0x000fea000383ffff */
.L_x_37:
[----:B----4-:R-:W-:-:S07]  /*6bc0*/  MOV R0, UR5 ;  /* 0x0000000500007c02 */ /* 0x010fce0008000f00 */
.L_x_121:
[----:B-1----:R1:W2:Y:S02]  /*6bd0*/  SYNCS.PHASECHK.TRANS64.TRYWAIT P0, [R0+URZ], R3 ;  /* 0x00000003000075a7 */ /* 0x0022a400080011ff */
[----:B--2---:R-:W-:Y:S05]  /*6be0*/  @!P0 NANOSLEEP.SYNCS 0x989680 ;  /* 0x009896800000895d */ /* 0x004fea0003900000 */
[----:B------:R-:W2:Y:S02]  /*6bf0*/  @!P0 SYNCS.PHASECHK.TRANS64 P0, [R0+URZ], R3 ;  /* 0x00000003000085a7 */ /* 0x000ea400080010ff */
[----:B--2---:R-:W-:Y:S05]  /*6c00*/  @!P0 BRA `(.L_x_121) ;  /* 0xfffffffc00f08947 */ /* 0x004fea000383ffff */
[----:B------:R-:W-:Y:S05]  /*6c10*/  BRA `(.L_x_122) ;  /* 0xffffffb800347947 */ /* 0x000fea000383ffff */
.L_x_38:
[----:B----4-:R-:W-:-:S07]  /*6c20*/  MOV R0, UR5 ;  /* 0x0000000500007c02 */ /* 0x010fce0008000f00 */
.L_x_123:
[----:B-1----:R1:W2:Y:S02]  /*6c30*/  SYNCS.PHASECHK.TRANS64.TRYWAIT P0, [R0+URZ], R3 ;  /* 0x00000003000075a7 */ /* 0x0022a400080011ff */
[----:B--2---:R-:W-:Y:S05]  /*6c40*/  @!P0 NANOSLEEP.SYNCS 0x989680 ;  /* 0x009896800000895d */ /* 0x004fea0003900000 */
[----:B------:R-:W2:Y:S02]  /*6c50*/  @!P0 SYNCS.PHASECHK.TRANS64 P0, [R0+URZ], R3 ;  /* 0x00000003000085a7 */ /* 0x000ea400080010ff */
[----:B--2---:R-:W-:Y:S05]  /*6c60*/  @!P0 BRA `(.L_x_123) ;  /* 0xfffffffc00f08947 */ /* 0x004fea000383ffff */
[----:B------:R-:W-:Y:S05]  /*6c70*/  BRA `(.L_x_124) ;  /* 0xffffffb800407947 */ /* 0x000fea000383ffff */
.L_x_39:
[----:B----4-:R-:W-:-:S07]  /*6c80*/  MOV R0, UR5 ;  /* 0x0000000500007c02 */ /* 0x010fce0008000f00 */
.L_x_125:
[----:B-1----:R1:W2:Y:S02]  /*6c90*/  SYNCS.PHASECHK.TRANS64.TRYWAIT P0, [R0+URZ], R3 ;  /* 0x00000003000075a7 */ /* 0x0022a400080011ff */
[----:B--2---:R-:W-:Y:S05]  /*6ca0*/  @!P0 NANOSLEEP.SYNCS 0x989680 ;  /* 0x009896800000895d */ /* 0x004fea0003900000 */
[----:B------:R-:W2:Y:S02]  /*6cb0*/  @!P0 SYNCS.PHASECHK.TRANS64 P0, [R0+URZ], R3 ;  /* 0x00000003000085a7 */ /* 0x000ea400080010ff */
[----:B--2---:R-:W-:Y:S05]  /*6cc0*/  @!P0 BRA `(.L_x_125) ;  /* 0xfffffffc00f08947 */ /* 0x004fea000383ffff */
[----:B------:R-:W-:Y:S05]  /*6cd0*/  BRA `(.L_x_126) ;  /* 0xffffffb8004c7947 */ /* 0x000fea000383ffff */
.L_x_40:
[----:B----4-:R-:W-:-:S07]  /*6ce0*/  MOV R0, UR5 ;  /* 0x0000000500007c02 */ /* 0x010fce0008000f00 */
.L_x_127:
[----:B-1----:R1:W2:Y:S02]  /*6cf0*/  SYNCS.PHASECHK.TRANS64.TRYWAIT P0, [R0+URZ], R3 ;  /* 0x00000003000075a7 */ /* 0x0022a400080011ff */
[----:B--2---:R-:W-:Y:S05]  /*6d00*/  @!P0 NANOSLEEP.SYNCS 0x989680 ;  /* 0x009896800000895d */ /* 0x004fea0003900000 */
[----:B------:R-:W2:Y:S02]  /*6d10*/  @!P0 SYNCS.PHASECHK.TRANS64 P0, [R0+URZ], R3 ;  /* 0x00000003000085a7 */ /* 0x000ea400080010ff */
[----:B--2---:R-:W-:Y:S05]  /*6d20*/  @!P0 BRA `(.L_x_127) ;  /* 0xfffffffc00f08947 */ /* 0x004fea000383ffff */
[----:B------:R-:W-:Y:S05]  /*6d30*/  BRA `(.L_x_128) ;  /* 0xffffffb800587947 */ /* 0x000fea000383ffff */
.L_x_41:
[----:B----4-:R-:W-:-:S07]  /*6d40*/  MOV R0, UR5 ;  /* 0x0000000500007c02 */ /* 0x010fce0008000f00 */
.L_x_129:
[----:B-1----:R1:W2:Y:S02]  /*6d50*/  SYNCS.PHASECHK.TRANS64.TRYWAIT P0, [R0+URZ], R3 ;  /* 0x00000003000075a7 */ /* 0x0022a400080011ff */
[----:B--2---:R-:W-:Y:S05]  /*6d60*/  @!P0 NANOSLEEP.SYNCS 0x989680 ;  /* 0x009896800000895d */ /* 0x004fea0003900000 */
[----:B------:R-:W2:Y:S02]  /*6d70*/  @!P0 SYNCS.PHASECHK.TRANS64 P0, [R0+URZ], R3 ;  /* 0x00000003000085a7 */ /* 0x000ea400080010ff */
[----:B--2---:R-:W-:Y:S05]  /*6d80*/  @!P0 BRA `(.L_x_129) ;  /* 0xfffffffc00f08947 */ /* 0x004fea000383ffff */
[----:B------:R-:W-:Y:S05]  /*6d90*/  BRA `(.L_x_130) ;  /* 0xffffffb800647947 */ /* 0x000fea000383ffff */
.L_x_42:
[----:B----4-:R-:W-:-:S07]  /*6da0*/  MOV R0, UR5 ;  /* 0x0000000500007c02 */ /* 0x010fce0008000f00 */
.L_x_131:
[----:B-1----:R1:W2:Y:S02]  /*6db0*/  SYNCS.PHASECHK.TRANS64.TRYWAIT P0, [R0+URZ], R3 ;  /* 0x00000003000075a7 */ /* 0x0022a400080011ff */
[----:B--2---:R-:W-:Y:S05]  /*6dc0*/  @!P0 NANOSLEEP.SYNCS 0x989680 ;  /* 0x009896800000895d */ /* 0x004fea0003900000 */
[----:B------:R-:W2:Y:S02]  /*6dd0*/  @!P0 SYNCS.PHASECHK.TRANS64 P0, [R0+URZ], R3 ;  /* 0x00000003000085a7 */ /* 0x000ea400080010ff */
[----:B--2---:R-:W-:Y:S05]  /*6de0*/  @!P0 BRA `(.L_x_131) ;  /* 0xfffffffc00f08947 */ /* 0x004fea000383ffff */
[----:B------:R-:W-:Y:S05]  /*6df0*/  BRA `(.L_x_132) ;  /* 0xffffffb800707947 */ /* 0x000fea000383ffff */
.L_x_43:
[----:B----4-:R-:W-:-:S07]  /*6e00*/  MOV R0, UR5 ;  /* 0x0000000500007c02 */ /* 0x010fce0008000f00 */
.L_x_133:
[----:B-1----:R1:W2:Y:S02]  /*6e10*/  SYNCS.PHASECHK.TRANS64.TRYWAIT P0, [R0+URZ], R3 ;  /* 0x00000003000075a7 */ /* 0x0022a400080011ff */
[----:B--2---:R-:W-:Y:S05]  /*6e20*/  @!P0 NANOSLEEP.SYNCS 0x989680 ;  /* 0x009896800000895d */ /* 0x004fea0003900000 */
[----:B------:R-:W2:Y:S02]  /*6e30*/  @!P0 SYNCS.PHASECHK.TRANS64 P0, [R0+URZ], R3 ;  /* 0x00000003000085a7 */ /* 0x000ea400080010ff */
[----:B--2---:R-:W-:Y:S05]  /*6e40*/  @!P0 BRA `(.L_x_133) ;  /* 0xfffffffc00f08947 */ /* 0x004fea000383ffff */
[----:B------:R-:W-:Y:S05]  /*6e50*/  BRA `(.L_x_134) ;  /* 0xffffffb8007c7947 */ /* 0x000fea000383ffff */
.L_x_44:
[----:B----4-:R-:W-:-:S07]  /*6e60*/  MOV R0, UR5 ;  /* 0x0000000500007c02 */ /* 0x010fce0008000f00 */
.L_x_135:
[----:B-1----:R1:W2:Y:S02]  /*6e70*/  SYNCS.PHASECHK.TRANS64.TRYWAIT P0, [R0+URZ], R3 ;  /* 0x00000003000075a7 */ /* 0x0022a400080011ff */
[----:B--2---:R-:W-:Y:S05]  /*6e80*/  @!P0 NANOSLEEP.SYNCS 0x989680 ;  /* 0x009896800000895d */ /* 0x004fea0003900000 */
[----:B------:R-:W2:Y:S02]  /*6e90*/  @!P0 SYNCS.PHASECHK.TRANS64 P0, [R0+URZ], R3 ;  /* 0x00000003000085a7 */ /* 0x000ea400080010ff */
[----:B--2---:R-:W-:Y:S05]  /*6ea0*/  @!P0 BRA `(.L_x_135) ;  /* 0xfffffffc00f08947 */ /* 0x004fea000383ffff */
[----:B------:R-:W-:Y:S05]  /*6eb0*/  BRA `(.L_x_136) ;  /* 0xffffffb800887947 */ /* 0x000fea000383ffff */
.L_x_45:
[----:B----4-:R-:W-:-:S07]  /*6ec0*/  MOV R0, UR5 ;  /* 0x0000000500007c02 */ /* 0x010fce0008000f00 */
.L_x_137:
[----:B-1----:R1:W2:Y:S02]  /*6ed0*/  SYNCS.PHASECHK.TRANS64.TRYWAIT P0, [R0+URZ], R3 ;  /* 0x00000003000075a7 */ /* 0x0022a400080011ff */
[----:B--2---:R-:W-:Y:S05]  /*6ee0*/  @!P0 NANOSLEEP.SYNCS 0x989680 ;  /* 0x009896800000895d */ /* 0x004fea0003900000 */
[----:B------:R-:W2:Y:S02]  /*6ef0*/  @!P0 SYNCS.PHASECHK.TRANS64 P0, [R0+URZ], R3 ;  /* 0x00000003000085a7 */ /* 0x000ea400080010ff */
[----:B--2---:R-:W-:Y:S05]  /*6f00*/  @!P0 BRA `(.L_x_137) ;  /* 0xfffffffc00f08947 */ /* 0x004fea000383ffff */
[----:B------:R-:W-:Y:S05]  /*6f10*/  BRA `(.L_x_138) ;  /* 0xffffffb800947947 */ /* 0x000fea000383ffff */
.L_x_46:
[----:B----4-:R-:W-:-:S07]  /*6f20*/  MOV R0, UR5 ;  /* 0x0000000500007c02 */ /* 0x010fce0008000f00 */
.L_x_139:
[----:B-1----:R1:W2:Y:S02]  /*6f30*/  SYNCS.PHASECHK.TRANS64.TRYWAIT P0, [R0+URZ], R3 ;  /* 0x00000003000075a7 */ /* 0x0022a400080011ff */
[----:B--2---:R-:W-:Y:S05]  /*6f40*/  @!P0 NANOSLEEP.SYNCS 0x989680 ;  /* 0x009896800000895d */ /* 0x004fea0003900000 */
[----:B------:R-:W2:Y:S02]  /*6f50*/  @!P0 SYNCS.PHASECHK.TRANS64 P0, [R0+URZ], R3 ;  /* 0x00000003000085a7 */ /* 0x000ea400080010ff */
[----:B--2---:R-:W-:Y:S05]  /*6f60*/  @!P0 BRA `(.L_x_139) ;  /* 0xfffffffc00f08947 */ /* 0x004fea000383ffff */
[----:B------:R-:W-:Y:S05]  /*6f70*/  BRA `(.L_x_140) ;  /* 0xffffffb800a07947 */ /* 0x000fea000383ffff */
.L_x_47:
[----:B----4-:R-:W-:-:S07]  /*6f80*/  MOV R0, UR5 ;  /* 0x0000000500007c02 */ /* 0x010fce0008000f00 */
.L_x_141:
[----:B-1----:R1:W2:Y:S02]  /*6f90*/  SYNCS.PHASECHK.TRANS64.TRYWAIT P0, [R0+URZ], R3 ;  /* 0x00000003000075a7 */ /* 0x0022a400080011ff */
[----:B--2---:R-:W-:Y:S05]  /*6fa0*/  @!P0 NANOSLEEP.SYNCS 0x989680 ;  /* 0x009896800000895d */ /* 0x004fea0003900000 */
[----:B------:R-:W2:Y:S02]  /*6fb0*/  @!P0 SYNCS.PHASECHK.TRANS64 P0, [R0+URZ], R3 ;  /* 0x00000003000085a7 */ /* 0x000ea400080010ff */
[----:B--2---:R-:W-:Y:S05]  /*6fc0*/  @!P0 BRA `(.L_x_141) ;  /* 0xfffffffc00f08947 */ /* 0x004fea000383ffff */
[----:B------:R-:W-:Y:S05]  /*6fd0*/  BRA `(.L_x_142) ;  /* 0xffffffb800ac7947 */ /* 0x000fea000383ffff */
.L_x_48:
[----:B----4-:R-:W-:-:S07]  /*6fe0*/  MOV R0, UR5 ;  /* 0x0000000500007c02 */ /* 0x010fce0008000f00 */
.L_x_143:
[----:B-1----:R1:W2:Y:S02]  /*6ff0*/  SYNCS.PHASECHK.TRANS64.TRYWAIT P0, [R0+URZ], R3 ;  /* 0x00000003000075a7 */ /* 0x0022a400080011ff */
[----:B--2---:R-:W-:Y:S05]  /*7000*/  @!P0 NANOSLEEP.SYNCS 0x989680 ;  /* 0x009896800000895d */ /* 0x004fea0003900000 */
[----:B------:R-:W2:Y:S02]  /*7010*/  @!P0 SYNCS.PHASECHK.TRANS64 P0, [R0+URZ], R3 ;  /* 0x00000003000085a7 */ /* 0x000ea400080010ff */
[----:B--2---:R-:W-:Y:S05]  /*7020*/  @!P0 BRA `(.L_x_143) ;  /* 0xfffffffc00f08947 */ /* 0x004fea000383ffff */
[----:B------:R-:W-:Y:S05]  /*7030*/  BRA `(.L_x_144) ;  /* 0xffffffb800b87947 */ /* 0x000fea000383ffff */
.L_x_49:
[----:B----4-:R-:W-:-:S07]  /*7040*/  MOV R0, UR5 ;  /* 0x0000000500007c02 */ /* 0x010fce0008000f00 */
.L_x_145:
[----:B-1----:R1:W2:Y:S02]  /*7050*/  SYNCS.PHASECHK.TRANS64.TRYWAIT P0, [R0+URZ], R3 ;  /* 0x00000003000075a7 */ /* 0x0022a400080011ff */
[----:B--2---:R-:W-:Y:S05]  /*7060*/  @!P0 NANOSLEEP.SYNCS 0x989680 ;  /* 0x009896800000895d */ /* 0x004fea0003900000 */
[----:B------:R-:W2:Y:S02]  /*7070*/  @!P0 SYNCS.PHASECHK.TRANS64 P0, [R0+URZ], R3 ;  /* 0x00000003000085a7 */ /* 0x000ea400080010ff */
[----:B--2---:R-:W-:Y:S05]  /*7080*/  @!P0 BRA `(.L_x_145) ;  /* 0xfffffffc00f08947 */ /* 0x004fea000383ffff */
[----:B------:R-:W-:Y:S05]  /*7090*/  BRA `(.L_x_146) ;  /* 0xffffffb800c47947 */ /* 0x000fea000383ffff */
.L_x_50:
[----:B----4-:R-:W-:-:S07]  /*70a0*/  MOV R0, UR5 ;  /* 0x0000000500007c02 */ /* 0x010fce0008000f00 */
.L_x_147:
[----:B-1----:R1:W2:Y:S02]  /*70b0*/  SYNCS.PHASECHK.TRANS64.TRYWAIT P0, [R0+URZ], R3 ;  /* 0x00000003000075a7 */ /* 0x0022a400080011ff */
[----:B--2---:R-:W-:Y:S05]  /*70c0*/  @!P0 NANOSLEEP.SYNCS 0x989680 ;  /* 0x009896800000895d */ /* 0x004fea0003900000 */
[----:B------:R-:W2:Y:S02]  /*70d0*/  @!P0 SYNCS.PHASECHK.TRANS64 P0, [R0+URZ], R3 ;  /* 0x00000003000085a7 */ /* 0x000ea400080010ff */
[----:B--2---:R-:W-:Y:S05]  /*70e0*/  @!P0 BRA `(.L_x_147) ;  /* 0xfffffffc00f08947 */ /* 0x004fea000383ffff */
[----:B------:R-:W-:Y:S05]  /*70f0*/  BRA `(.L_x_148) ;  /* 0xffffffb800d07947 */ /* 0x000fea000383ffff */
.L_x_51:
[----:B----4-:R-:W-:-:S07]  /*7100*/  MOV R0, UR5 ;  /* 0x0000000500007c02 */ /* 0x010fce0008000f00 */
.L_x_149:
[----:B-1----:R1:W2:Y:S02]  /*7110*/  SYNCS.PHASECHK.TRANS64.TRYWAIT P0, [R0+URZ], R3 ;  /* 0x00000003000075a7 */ /* 0x0022a400080011ff */
[----:B--2---:R-:W-:Y:S05]  /*7120*/  @!P0 NANOSLEEP.SYNCS 0x989680 ;  /* 0x009896800000895d */ /* 0x004fea0003900000 */
[----:B------:R-:W2:Y:S02]  /*7130*/  @!P0 SYNCS.PHASECHK.TRANS64 P0, [R0+URZ], R3 ;  /* 0x00000003000085a7 */ /* 0x000ea400080010ff */
[----:B--2---:R-:W-:Y:S05]  /*7140*/  @!P0 BRA `(.L_x_149) ;  /* 0xfffffffc00f08947 */ /* 0x004fea000383ffff */
[----:B------:R-:W-:Y:S05]  /*7150*/  BRA `(.L_x_150) ;  /* 0xffffffb800dc7947 */ /* 0x000fea000383ffff */
.L_x_52:
[----:B----4-:R-:W-:-:S07]  /*7160*/  MOV R0, UR5 ;  /* 0x0000000500007c02 */ /* 0x010fce0008000f00 */
.L_x_151:
[----:B-1----:R1:W2:Y:S02]  /*7170*/  SYNCS.PHASECHK.TRANS64.TRYWAIT P0, [R0+URZ], R3 ;  /* 0x00000003000075a7 */ /* 0x0022a400080011ff */
[----:B--2---:R-:W-:Y:S05]  /*7180*/  @!P0 NANOSLEEP.SYNCS 0x989680 ;  /* 0x009896800000895d */ /* 0x004fea0003900000 */
[----:B------:R-:W2:Y:S02]  /*7190*/  @!P0 SYNCS.PHASECHK.TRANS64 P0, [R0+URZ], R3 ;  /* 0x00000003000085a7 */ /* 0x000ea400080010ff */
[----:B--2---:R-:W-:Y:S05]  /*71a0*/  @!P0 BRA `(.L_x_151) ;  /* 0xfffffffc00f08947 */ /* 0x004fea000383ffff */
[----:B------:R-:W-:Y:S05]  /*71b0*/  BRA `(.L_x_152) ;  /* 0xffffffb800e87947 */ /* 0x000fea000383ffff */
.L_x_53:
[----:B----4-:R-:W-:-:S07]  /*71c0*/  MOV R0, UR5 ;  /* 0x0000000500007c02 */ /* 0x010fce0008000f00 */
.L_x_153:
[----:B-1----:R1:W2:Y:S02]  /*71d0*/  SYNCS.PHASECHK.TRANS64.TRYWAIT P0, [R0+URZ], R3 ;  /* 0x00000003000075a7 */ /* 0x0022a400080011ff */
[----:B--2---:R-:W-:Y:S05]  /*71e0*/  @!P0 NANOSLEEP.SYNCS 0x989680 ;  /* 0x009896800000895d */ /* 0x004fea0003900000 */
[----:B------:R-:W2:Y:S02]  /*71f0*/  @!P0 SYNCS.PHASECHK.TRANS64 P0, [R0+URZ], R3 ;  /* 0x00000003000085a7 */ /* 0x000ea400080010ff */
[----:B--2---:R-:W-:Y:S05]  /*7200*/  @!P0 BRA `(.L_x_153) ;  /* 0xfffffffc00f08947 */ /* 0x004fea000383ffff */
[----:B------:R-:W-:Y:S05]  /*7210*/  BRA `(.L_x_154) ;  /* 0xffffffb800f47947 */ /* 0x000fea000383ffff */
.L_x_56:
[----:B-1----:R1:W2:Y:S02]  /*7220*/  SYNCS.PHASECHK.TRANS64.TRYWAIT P0, [R0+URZ+0x1b0], R5 ;  /* 0x0001b005000075a7 */ /* 0x0022a400080011ff */
[----:B--2---:R-:W-:Y:S05]  /*7230*/  @!P0 NANOSLEEP.SYNCS 0x989680 ;  /* 0x009896800000895d */ /* 0x004fea0003900000 */
[----:B------:R-:W2:Y:S02]  /*7240*/  @!P0 SYNCS.PHASECHK.TRANS64 P0, [R0+URZ+0x1b0], R5 ;  /* 0x0001b005000085a7 */ /* 0x000ea400080010ff */
[----:B--2---:R-:W-:Y:S05]  /*7250*/  @!P0 BRA `(.L_x_56) ;  /* 0xfffffffc00f08947 */ /* 0x004fea000383ffff */
[----:B------:R-:W-:Y:S05]  /*7260*/  BRA `(.L_x_155) ;  /* 0xffffffbc00507947 */ /* 0x000fea000383ffff */
.L_x_57:
[----:B------:R-:W-:-:S07]  /*7270*/  MOV R0, UR5 ;  /* 0x0000000500007c02 */ /* 0x000fce0008000f00 */
.L_x_156:
[----:B-1----:R1:W2:Y:S02]  /*7280*/  SYNCS.PHASECHK.TRANS64.TRYWAIT P0, [R0+URZ+0x160], R5 ;  /* 0x00016005000075a7 */ /* 0x0022a400080011ff */
[----:B--2---:R-:W-:Y:S05]  /*7290*/  @!P0 NANOSLEEP.SYNCS 0x989680 ;  /* 0x009896800000895d */ /* 0x004fea0003900000 */
[----:B------:R-:W2:Y:S02]  /*72a0*/  @!P0 SYNCS.PHASECHK.TRANS64 P0, [R0+URZ+0x160], R5 ;  /* 0x00016005000085a7 */ /* 0x000ea400080010ff */
[----:B--2---:R-:W-:Y:S05]  /*72b0*/  @!P0 BRA `(.L_x_156) ;  /* 0xfffffffc00f08947 */ /* 0x004fea000383ffff */
[----:B------:R-:W-:Y:S05]  /*72c0*/  BRA `(.L_x_157) ;  /* 0xffffffbc00607947 */ /* 0x000fea000383ffff */
.L_x_58:
[----:B-1----:R1:W2:Y:S02]  /*72d0*/  SYNCS.PHASECHK.TRANS64.TRYWAIT P1, [R0+URZ+0x150], R5 ;  /* 0x00015005000075a7 */ /* 0x0022a400080211ff */
[----:B--2---:R-:W-:Y:S05]  /*72e0*/  @!P1 NANOSLEEP.SYNCS 0x989680 ;  /* 0x009896800000995d */ /* 0x004fea0003900000 */
[----:B------:R-:W2:Y:S02]  /*72f0*/  @!P1 SYNCS.PHASECHK.TRANS64 P1, [R0+URZ+0x150], R5 ;  /* 0x00015005000095a7 */ /* 0x000ea400080210ff */
[----:B--2---:R-:W-:Y:S05]  /*7300*/  @!P1 BRA `(.L_x_58) ;  /* 0xfffffffc00f09947 */ /* 0x004fea000383ffff */
[----:B------:R-:W-:Y:S05]  /*7310*/  BRA `(.L_x_158) ;  /* 0xffffffbc00907947 */ /* 0x000fea000383ffff */
.L_x_61:
[----:B------:R-:W-:-:S07]  /*7320*/  MOV R0, UR5 ;  /* 0x0000000500007c02 */ /* 0x000fce0008000f00 */
.L_x_159:
[----:B-1----:R1:W2:Y:S02]  /*7330*/  SYNCS.PHASECHK.TRANS64.TRYWAIT P0, [R0+URZ+0x160], R3 ;  /* 0x00016003000075a7 */ /* 0x0022a400080011ff */
[----:B--2---:R-:W-:Y:S05]  /*7340*/  @!P0 NANOSLEEP.SYNCS 0x989680 ;  /* 0x009896800000895d */ /* 0x004fea0003900000 */
[----:B------:R-:W2:Y:S02]  /*7350*/  @!P0 SYNCS.PHASECHK.TRANS64 P0, [R0+URZ+0x160], R3 ;  /* 0x00016003000085a7 */ /* 0x000ea400080010ff */
[----:B--2---:R-:W-:Y:S05]  /*7360*/  @!P0 BRA `(.L_x_159) ;  /* 0xfffffffc00f08947 */ /* 0x004fea000383ffff */
[----:B------:R-:W-:Y:S05]  /*7370*/  BRA `(.L_x_60) ;  /* 0xffffffbc00e47947 */ /* 0x000fea000383ffff */
.L_x_68:
[----:B-1----:R1:W2:Y:S02]  /*7380*/  SYNCS.PHASECHK.TRANS64.TRYWAIT P1, [R0+URZ+0x150], R5 ;  /* 0x00015005000075a7 */ /* 0x0022a400080211ff */
[----:B--2---:R-:W-:Y:S05]  /*7390*/  @!P1 NANOSLEEP.SYNCS 0x989680 ;  /* 0x009896800000995d */ /* 0x004fea0003900000 */
[----:B------:R-:W2:Y:S02]  /*73a0*/  @!P1 SYNCS.PHASECHK.TRANS64 P1, [R0+URZ+0x150], R5 ;  /* 0x00015005000095a7 */ /* 0x000ea400080210ff */
[----:B--2---:R-:W-:Y:S05]  /*73b0*/  @!P1 BRA `(.L_x_68) ;  /* 0xfffffffc00f09947 */ /* 0x004fea000383ffff */
[----:B------:R-:W-:Y:S05]  /*73c0*/  BRA `(.L_x_160) ;  /* 0xffffffc400547947 */ /* 0x000fea000383ffff */
.L_x_69:
[----:B------:R-:W-:-:S07]  /*73d0*/  MOV R3, UR7 ;  /* 0x0000000700037c02 */ /* 0x000fce0008000f00 */
.L_x_161:
[----:B-1----:R1:W2:Y:S02]  /*73e0*/  SYNCS.PHASECHK.TRANS64.TRYWAIT P0, [R3+URZ+0x190], R0 ;  /* 0x00019000030075a7 */ /* 0x0022a400080011ff */
[----:B--2---:R-:W-:Y:S05]  /*73f0*/  @!P0 NANOSLEEP.SYNCS 0x989680 ;  /* 0x009896800000895d */ /* 0x004fea0003900000 */
[----:B------:R-:W2:Y:S02]  /*7400*/  @!P0 SYNCS.PHASECHK.TRANS64 P0, [R3+URZ+0x190], R0 ;  /* 0x00019000030085a7 */ /* 0x000ea400080010ff */
[----:B--2---:R-:W-:Y:S05]  /*7410*/  @!P0 BRA `(.L_x_161) ;  /* 0xfffffffc00f08947 */ /* 0x004fea000383ffff */
[----:B------:R-:W-:Y:S05]  /*7420*/  BRA `(.L_x_162) ;  /* 0xffffffc400a47947 */ /* 0x000fea000383ffff */
.L_x_72:
[----:B------:R-:W-:Y:S07]  /*7430*/  MOV R0, UR6 ;  /* 0x0000000600007c02 */ /* 0x000fee0008000f00 */
.L_x_163:
[----:B-1----:R1:W2:Y:S02]  /*7440*/  SYNCS.PHASECHK.TRANS64.TRYWAIT P0, [R0+URZ], R3 ;  /* 0x00000003000075a7 */ /* 0x0022a400080011ff */
[----:B--2---:R-:W-:Y:S05]  /*7450*/  @!P0 NANOSLEEP.SYNCS 0x989680 ;  /* 0x009896800000895d */ /* 0x004fea0003900000 */
[----:B------:R-:W2:Y:S02]  /*7460*/  @!P0 SYNCS.PHASECHK.TRANS64 P0, [R0+URZ], R3 ;  /* 0x00000003000085a7 */ /* 0x000ea400080010ff */
[----:B--2---:R-:W-:Y:S05]  /*7470*/  @!P0 BRA `(.L_x_163) ;  /* 0xfffffffc00f08947 */ /* 0x004fea000383ffff */
[----:B------:R-:W-:Y:S05]  /*7480*/  BRA `(.L_x_71) ;  /* 0xffffffc400c07947 */ /* 0x000fea000383ffff */
.L_x_75:
[----:B------:R-:W-:-:S07]  /*7490*/  MOV R0, UR6 ;  /* 0x0000000600007c02 */ /* 0x000fce0008000f00 */
.L_x_164:
[----:B--2---:R2:W4:Y:S02]  /*74a0*/  SYNCS.PHASECHK.TRANS64.TRYWAIT P0, [R0+URZ], R3 ;  /* 0x00000003000075a7 */ /* 0x00452400080011ff */
[----:B----4-:R-:W-:Y:S05]  /*74b0*/  @!P0 NANOSLEEP.SYNCS 0x989680 ;  /* 0x009896800000895d */ /* 0x010fea0003900000 */
[----:B------:R-:W4:Y:S02]  /*74c0*/  @!P0 SYNCS.PHASECHK.TRANS64 P0, [R0+URZ], R3 ;  /* 0x00000003000085a7 */ /* 0x000f2400080010ff */
[----:B----4-:R-:W-:Y:S05]  /*74d0*/  @!P0 BRA `(.L_x_164) ;  /* 0xfffffffc00f08947 */ /* 0x010fea000383ffff */
[----:B------:R-:W-:Y:S05]  /*74e0*/  BRA `(.L_x_165) ;  /* 0xffffffc8009c7947 */ /* 0x000fea000383ffff */
.L_x_76:
[----:B------:R-:W-:-:S07]  /*74f0*/  MOV R0, UR6 ;  /* 0x0000000600007c02 */ /* 0x000fce0008000f00 */
.L_x_166:
[----:B-1----:R1:W2:Y:S02]  /*7500*/  SYNCS.PHASECHK.TRANS64.TRYWAIT P0, [R0+URZ], R3 ;  /* 0x00000003000075a7 */ /* 0x0022a400080011ff */
[----:B--2---:R-:W-:Y:S05]  /*7510*/  @!P0 NANOSLEEP.SYNCS 0x989680 ;  /* 0x009896800000895d */ /* 0x004fea0003900000 */
[----:B------:R-:W2:Y:S02]  /*7520*/  @!P0 SYNCS.PHASECHK.TRANS64 P0, [R0+URZ], R3 ;  /* 0x00000003000085a7 */ /* 0x000ea400080010ff */
[----:B--2---:R-:W-:Y:S05]  /*7530*/  @!P0 BRA `(.L_x_166) ;  /* 0xfffffffc00f08947 */ /* 0x004fea000383ffff */
[----:B------:R-:W-:Y:S05]  /*7540*/  BRA `(.L_x_167) ;  /* 0xffffffc800a87947 */ /* 0x000fea000383ffff */
.L_x_77:
[----:B------:R-:W-:-:S07]  /*7550*/  MOV R0, UR6 ;  /* 0x0000000600007c02 */ /* 0x000fce0008000f00 */
.L_x_168:
[----:B-1----:R1:W2:Y:S02]  /*7560*/  SYNCS.PHASECHK.TRANS64.TRYWAIT P0, [R0+URZ], R3 ;  /* 0x00000003000075a7 */ /* 0x0022a400080011ff */
[----:B--2---:R-:W-:Y:S05]  /*7570*/  @!P0 NANOSLEEP.SYNCS 0x989680 ;  /* 0x009896800000895d */ /* 0x004fea0003900000 */
[----:B------:R-:W2:Y:S02]  /*7580*/  @!P0 SYNCS.PHASECHK.TRANS64 P0, [R0+URZ], R3 ;  /* 0x00000003000085a7 */ /* 0x000ea400080010ff */
[----:B--2---:R-:W-:Y:S05]  /*7590*/  @!P0 BRA `(.L_x_168) ;  /* 0xfffffffc00f08947 */ /* 0x004fea000383ffff */
[----:B------:R-:W-:Y:S05]  /*75a0*/  BRA `(.L_x_169) ;  /* 0xffffffc800b47947 */ /* 0x000fea000383ffff */
.L_x_78:
[----:B------:R-:W-:-:S07]  /*75b0*/  MOV R0, UR7 ;  /* 0x0000000700007c02 */ /* 0x000fce0008000f00 */
.L_x_170:
[----:B-1----:R1:W2:Y:S02]  /*75c0*/  SYNCS.PHASECHK.TRANS64.TRYWAIT P0, [R0+URZ], R3 ;  /* 0x00000003000075a7 */ /* 0x0022a400080011ff */
[----:B--2---:R-:W-:Y:S05]  /*75d0*/  @!P0 NANOSLEEP.SYNCS 0x989680 ;  /* 0x009896800000895d */ /* 0x004fea0003900000 */
[----:B------:R-:W2:Y:S02]  /*75e0*/  @!P0 SYNCS.PHASECHK.TRANS64 P0, [R0+URZ], R3 ;  /* 0x00000003000085a7 */ /* 0x000ea400080010ff */
[----:B--2---:R-:W-:Y:S05]  /*75f0*/  @!P0 BRA `(.L_x_170) ;  /* 0xfffffffc00f08947 */ /* 0x004fea000383ffff */
[----:B------:R-:W-:Y:S05]  /*7600*/  BRA `(.L_x_171) ;  /* 0xffffffc800c07947 */ /* 0x000fea000383ffff */
.L_x_83:
[----:B--2---:R2:W3:Y:S02]  /*7610*/  SYNCS.PHASECHK.TRANS64.TRYWAIT P0, [R0+URZ+0x150], R3 ;  /* 0x00015003000075a7 */ /* 0x0044e400080011ff */
[----:B---3--:R-:W-:Y:S05]  /*7620*/  @!P0 NANOSLEEP.SYNCS 0x989680 ;  /* 0x009896800000895d */ /* 0x008fea0003900000 */
[----:B------:R-:W3:Y:S02]  /*7630*/  @!P0 SYNCS.PHASECHK.TRANS64 P0, [R0+URZ+0x150], R3 ;  /* 0x00015003000085a7 */ /* 0x000ee400080010ff */
[----:B---3--:R-:W-:Y:S05]  /*7640*/  @!P0 BRA `(.L_x_83) ;  /* 0xfffffffc00f08947 */ /* 0x008fea000383ffff */
[----:B------:R-:W-:Y:S05]  /*7650*/  BRA `(.L_x_172) ;  /* 0xffffffcc00b87947 */ /* 0x000fea000383ffff */
.L_x_86:
[----:B------:R-:W-:Y:S07]  /*7660*/  MOV R0, UR7 ;  /* 0x0000000700007c02 */ /* 0x000fee0008000f00 */
.L_x_173:
[----:B--2---:R2:W3:Y:S02]  /*7670*/  SYNCS.PHASECHK.TRANS64.TRYWAIT P0, [R0+URZ+0x148], R3 ;  /* 0x00014803000075a7 */ /* 0x0044e400080011ff */
[----:B---3--:R-:W-:Y:S05]  /*7680*/  @!P0 NANOSLEEP.SYNCS 0x989680 ;  /* 0x009896800000895d */ /* 0x008fea0003900000 */
[----:B------:R-:W3:Y:S02]  /*7690*/  @!P0 SYNCS.PHASECHK.TRANS64 P0, [R0+URZ+0x148], R3 ;  /* 0x00014803000085a7 */ /* 0x000ee400080010ff */
[----:B---3--:R-:W-:Y:S05]  /*76a0*/  @!P0 BRA `(.L_x_173) ;  /* 0xfffffffc00f08947 */ /* 0x008fea000383ffff */
[----:B------:R-:W-:Y:S05]  /*76b0*/  BRA `(.L_x_85) ;  /* 0xffffffd000a07947 */ /* 0x000fea000383ffff */
.L_x_89:
[----:B------:R-:W-:Y:S07]  /*76c0*/  MOV R3, UR13 ;  /* 0x0000000d00037c02 */ /* 0x000fee0008000f00 */
.L_x_174:
[----:B-1----:R1:W2:Y:S02]  /*76d0*/  SYNCS.PHASECHK.TRANS64.TRYWAIT P2, [R3+URZ+0x130], R12 ;  /* 0x0001300c030075a7 */ /* 0x0022a400080411ff */
[----:B--2---:R-:W-:Y:S05]  /*76e0*/  @!P2 NANOSLEEP.SYNCS 0x989680 ;  /* 0x009896800000a95d */ /* 0x004fea0003900000 */
[----:B------:R-:W2:Y:S02]  /*76f0*/  @!P2 SYNCS.PHASECHK.TRANS64 P2, [R3+URZ+0x130], R12 ;  /* 0x0001300c0300a5a7 */ /* 0x000ea400080410ff */
[----:B--2---:R-:W-:Y:S05]  /*7700*/  @!P2 BRA `(.L_x_174) ;  /* 0xfffffffc00f0a947 */ /* 0x004fea000383ffff */
[----:B------:R-:W-:Y:S05]  /*7710*/  BRA `(.L_x_175) ;  /* 0xffffffd4003c7947 */ /* 0x000fea000383ffff */
.L_x_91:
[----:B------:R-:W-:-:S07]  /*7720*/  MOV R0, UR4 ;  /* 0x0000000400007c02 */ /* 0x000fce0008000f00 */
.L_x_176:
[----:B-1----:R1:W3:Y:S02]  /*7730*/  SYNCS.PHASECHK.TRANS64.TRYWAIT P0, [R0+URZ], R3 ;  /* 0x00000003000075a7 */ /* 0x0022e400080011ff */
[----:B---3--:R-:W-:Y:S05]  /*7740*/  @!P0 NANOSLEEP.SYNCS 0x989680 ;  /* 0x009896800000895d */ /* 0x008fea0003900000 */
[----:B------:R-:W3:Y:S02]  /*7750*/  @!P0 SYNCS.PHASECHK.TRANS64 P0, [R0+URZ], R3 ;  /* 0x00000003000085a7 */ /* 0x000ee400080010ff */
[----:B---3--:R-:W-:Y:S05]  /*7760*/  @!P0 BRA `(.L_x_176) ;  /* 0xfffffffc00f08947 */ /* 0x008fea000383ffff */
[----:B------:R-:W-:Y:S05]  /*7770*/  BRA `(.L_x_177) ;  /* 0xffffffd400d87947 */ /* 0x000fea000383ffff */
.L_x_93:
[----:B--2---:R2:W4:Y:S02]  /*7780*/  SYNCS.PHASECHK.TRANS64.TRYWAIT P0, [R0+URZ+0x150], R3 ;  /* 0x00015003000075a7 */ /* 0x00452400080011ff */
[----:B----4-:R-:W-:Y:S05]  /*7790*/  @!P0 NANOSLEEP.SYNCS 0x989680 ;  /* 0x009896800000895d */ /* 0x010fea0003900000 */
[----:B------:R-:W4:Y:S02]  /*77a0*/  @!P0 SYNCS.PHASECHK.TRANS64 P0, [R0+URZ+0x150], R3 ;  /* 0x00015003000085a7 */ /* 0x000f2400080010ff */
[----:B----4-:R-:W-:Y:S05]  /*77b0*/  @!P0 BRA `(.L_x_93) ;  /* 0xfffffffc00f08947 */ /* 0x010fea000383ffff */
[----:B------:R-:W-:Y:S05]  /*77c0*/  BRA `(.L_x_178) ;  /* 0xffffffd800c87947 */ /* 0x000fea000383ffff */
.L_x_103:
[----:B-1----:R1:W2:Y:S02]  /*77d0*/  SYNCS.PHASECHK.TRANS64.TRYWAIT P1, [R0+URZ+0x120], R5 ;  /* 0x00012005000075a7 */ /* 0x0022a400080211ff */
[----:B--2---:R-:W-:Y:S05]  /*77e0*/  @!P1 NANOSLEEP.SYNCS 0x989680 ;  /* 0x009896800000995d */ /* 0x004fea0003900000 */
[----:B------:R-:W2:Y:S02]  /*77f0*/  @!P1 SYNCS.PHASECHK.TRANS64 P1, [R0+URZ+0x120], R5 ;  /* 0x00012005000095a7 */ /* 0x000ea400080210ff */
[----:B--2---:R-:W-:Y:S05]  /*7800*/  @!P1 BRA `(.L_x_103) ;  /* 0xfffffffc00f09947 */ /* 0x004fea000383ffff */
[----:B------:R-:W-:Y:S05]  /*7810*/  BRA `(.L_x_102) ;  /* 0xffffffe400a87947 */ /* 0x000fea000383ffff */
.L_x_105:
[----:B-1----:R1:W4:Y:S02]  /*7820*/  SYNCS.PHASECHK.TRANS64.TRYWAIT P1, [R64+URZ+0x170], R7 ;  /* 0x00017007400075a7 */ /* 0x00232400080211ff */
[----:B----4-:R-:W-:Y:S05]  /*7830*/  @!P1 NANOSLEEP.SYNCS 0x989680 ;  /* 0x009896800000995d */ /* 0x010fea0003900000 */
[----:B------:R-:W4:Y:S02]  /*7840*/  @!P1 SYNCS.PHASECHK.TRANS64 P1, [R64+URZ+0x170], R7 ;  /* 0x00017007400095a7 */ /* 0x000f2400080210ff */
[----:B----4-:R-:W-:Y:S05]  /*7850*/  @!P1 BRA `(.L_x_105) ;  /* 0xfffffffc00f09947 */ /* 0x010fea000383ffff */
[----:B------:R-:W-:Y:S05]  /*7860*/  BRA `(.L_x_104) ;  /* 0xffffffe400dc7947 */ /* 0x000fea000383ffff */
        .weak           $__internal_0_$__cuda_sm10x_tcgen05_guardrail_trap_col_being_dealloced_not_returned_by_alloc
        .type           $__internal_0_$__cuda_sm10x_tcgen05_guardrail_trap_col_being_dealloced_not_returned_by_alloc,@function
        .size           $__internal_0_$__cuda_sm10x_tcgen05_guardrail_trap_col_being_dealloced_not_returned_by_alloc,($__internal_1_$__cuda_sm10x_tcgen05_guardrail_trap_phase_invalid_during_alloc - $__internal_0_$__cuda_sm10x_tcgen05_guardrail_trap_col_being_dealloced_not_returned_by_alloc)
$__internal_0_$__cuda_sm10x_tcgen05_guardrail_trap_col_being_dealloced_not_returned_by_alloc:
[----:B------:R-:W-:Y:S05]  /*7870*/  BPT.TRAP 0x1 ;  /* 0x000000040000795c */ /* 0x000fea0000300000 */
[----:B------:R-:W-:-:S04]  /*7880*/  HFMA2 R3, -RZ, RZ, 0, 0 ;  /* 0x00000000ff037431 */ /* 0x000fc800000001ff */
[----:B------:R-:W-:Y:S05]  /*7890*/  RET.REL.NODEC R2 `(_ZN7cutlass13device_kernelINS_4gemm6kernel13GemmUniversalIN4cute5tupleIJiiiiEEENS1_10collective13CollectiveMmaINS1_35MainloopSm100TmaUmmaWarpSpecializedILi18ELi2ELi4ENS5_IJNS4_1CILi1EEESB_SB_EEEEENS5_IJNSA_ILi64EEENSA_ILi32EEESE_EEENS_6half_tENS5_IJlSB_lEEESH_SI_NS4_8TiledMMAINS4_8MMA_AtomIJNS4_20SM100_MMA_F16BF16_SSISH_SH_fLi64ELi32ELNS4_4UMMA5MajorE0ELSN_0ELNSM_7ScaleInE0ELSO_0EEEEEENS4_6LayoutISC_NS5_IJNSA_ILi0EEESS_SS_EEEEENS5_IJNS4_10UnderscoreESV_SV_EEEEENS4_13SM90_TMA_LOADENS4_14ComposedLayoutINS4_7SwizzleILi3ELi4ELi3EEENS4_18smem_ptr_flag_bitsILi16EEENSR_INS5_IJNSA_ILi8EEESE_EEENS5_IJSE_SB_EEEEEEEvNS4_8identityESY_S18_vS19_EENS_8epilogue10collective18CollectiveEpilogueINS1B_23Sm100TmaWarpSpecializedILi2ELi1ELi16ELb1ELb0EEEJSG_NS5_IJNSR_ISE_SB_EENSR_ISF_SB_EEEEESH_SI_SH_SI_NS1B_6fusion15FusionCallbacksIS1F_NS1J_17LinearCombinationISH_fSH_fLNS_15FloatRoundStyleE2EEESG_S1I_JEEENS4_5SM1004TMEM4LOAD26SM100_TMEM_LOAD_16dp256b4xESY_NSZ_INS10_ILi2ELi4ELi3EEES13_NSR_INS5_IJS14_SF_EEENS5_IJSF_SB_EEEEEEENS4_17SM75_U32x4_LDSM_NENS4_14SM90_TMA_STOREES1X_NS4_17SM90_U32x4_STSM_NENS4_39AutoVectorizingCopyWithAssumedAlignmentILi128EEEEEEvvEEEEvNT_6ParamsE) ;  /* 0xffffff8402d87950 */ /* 0x000fea0003c3ffff */
        .weak           $__internal_1_$__cuda_sm10x_tcgen05_guardrail_trap_phase_invalid_during_alloc
        .type           $__internal_1_$__cuda_sm10x_tcgen05_guardrail_trap_phase_invalid_during_alloc,@function
        .size           $__internal_1_$__cuda_sm10x_tcgen05_guardrail_trap_phase_invalid_during_alloc,($__internal_2_$__cuda_sm10x_tcgen05_guardrail_trap_unallocated_columns_being_dealloced - $__internal_1_$__cuda_sm10x_tcgen05_guardrail_trap_phase_invalid_during_alloc)
$__internal_1_$__cuda_sm10x_tcgen05_guardrail_trap_phase_invalid_during_alloc:
[----:B------:R-:W-:Y:S05]  /*78a0*/  BPT.TRAP 0x1 ;  /* 0x000000040000795c */ /* 0x000fea0000300000 */
[----:B------:R-:W-:-:S04]  /*78b0*/  MOV R3, 0x0 ;  /* 0x0000000000037802 */ /* 0x000fc80000000f00 */
[----:B------:R-:W-:Y:S05]  /*78c0*/  RET.REL.NODEC R2 `(_ZN7cutlass13device_kernelINS_4gemm6kernel13GemmUniversalIN4cute5tupleIJiiiiEEENS1_10collective13CollectiveMmaINS1_35MainloopSm100TmaUmmaWarpSpecializedILi18ELi2ELi4ENS5_IJNS4_1CILi1EEESB_SB_EEEEENS5_IJNSA_ILi64EEENSA_ILi32EEESE_EEENS_6half_tENS5_IJlSB_lEEESH_SI_NS4_8TiledMMAINS4_8MMA_AtomIJNS4_20SM100_MMA_F16BF16_SSISH_SH_fLi64ELi32ELNS4_4UMMA5MajorE0ELSN_0ELNSM_7ScaleInE0ELSO_0EEEEEENS4_6LayoutISC_NS5_IJNSA_ILi0EEESS_SS_EEEEENS5_IJNS4_10UnderscoreESV_SV_EEEEENS4_13SM90_TMA_LOADENS4_14ComposedLayoutINS4_7SwizzleILi3ELi4ELi3EEENS4_18smem_ptr_flag_bitsILi16EEENSR_INS5_IJNSA_ILi8EEESE_EEENS5_IJSE_SB_EEEEEEEvNS4_8identityESY_S18_vS19_EENS_8epilogue10collective18CollectiveEpilogueINS1B_23Sm100TmaWarpSpecializedILi2ELi1ELi16ELb1ELb0EEEJSG_NS5_IJNSR_ISE_SB_EENSR_ISF_SB_EEEEESH_SI_SH_SI_NS1B_6fusion15FusionCallbacksIS1F_NS1J_17LinearCombinationISH_fSH_fLNS_15FloatRoundStyleE2EEESG_S1I_JEEENS4_5SM1004TMEM4LOAD26SM100_TMEM_LOAD_16dp256b4xESY_NSZ_INS10_ILi2ELi4ELi3EEES13_NSR_INS5_IJS14_SF_EEENS5_IJSF_SB_EEEEEEENS4_17SM75_U32x4_LDSM_NENS4_14SM90_TMA_STOREES1X_NS4_17SM90_U32x4_STSM_NENS4_39AutoVectorizingCopyWithAssumedAlignmentILi128EEEEEEvvEEEEvNT_6ParamsE) ;  /* 0xffffff8402cc7950 */ /* 0x000fea0003c3ffff */
        .weak           $__internal_2_$__cuda_sm10x_tcgen05_guardrail_trap_unallocated_columns_being_dealloced
        .type           $__internal_2_$__cuda_sm10x_tcgen05_guardrail_trap_unallocated_columns_being_dealloced,@function
        .size           $__internal_2_$__cuda_sm10x_tcgen05_guardrail_trap_unallocated_columns_being_dealloced,(.L_x_180 - $__internal_2_$__cuda_sm10x_tcgen05_guardrail_trap_unallocated_columns_being_dealloced)
$__internal_2_$__cuda_sm10x_tcgen05_guardrail_trap_unallocated_columns_being_dealloced:
[----:B------:R-:W-:Y:S05]  /*78d0*/  BPT.TRAP 0x1 ;  /* 0x000000040000795c */ /* 0x000fea0000300000 */
[----:B------:R-:W-:-:S04]  /*78e0*/  HFMA2 R3, -RZ, RZ, 0, 0 ;  /* 0x00000000ff037431 */ /* 0x000fc800000001ff */
[----:B------:R-:W-:Y:S05]  /*78f0*/  RET.REL.NODEC R2 `(_ZN7cutlass13device_kernelINS_4gemm6kernel13GemmUniversalIN4cute5tupleIJiiiiEEENS1_10collective13CollectiveMmaINS1_35MainloopSm100TmaUmmaWarpSpecializedILi18ELi2ELi4ENS5_IJNS4_1CILi1EEESB_SB_EEEEENS5_IJNSA_ILi64EEENSA_ILi32EEESE_EEENS_6half_tENS5_IJlSB_lEEESH_SI_NS4_8TiledMMAINS4_8MMA_AtomIJNS4_20SM100_MMA_F16BF16_SSISH_SH_fLi64ELi32ELNS4_4UMMA5MajorE0ELSN_0ELNSM_7ScaleInE0ELSO_0EEEEEENS4_6LayoutISC_NS5_IJNSA_ILi0EEESS_SS_EEEEENS5_IJNS4_10UnderscoreESV_SV_EEEEENS4_13SM90_TMA_LOADENS4_14ComposedLayoutINS4_7SwizzleILi3ELi4ELi3EEENS4_18smem_ptr_flag_bitsILi16EEENSR_INS5_IJNSA_ILi8EEESE_EEENS5_IJSE_SB_EEEEEEEvNS4_8identityESY_S18_vS19_EENS_8epilogue10collective18CollectiveEpilogueINS1B_23Sm100TmaWarpSpecializedILi2ELi1ELi16ELb1ELb0EEEJSG_NS5_IJNSR_ISE_SB_EENSR_ISF_SB_EEEEESH_SI_SH_SI_NS1B_6fusion15FusionCallbacksIS1F_NS1J_17LinearCombinationISH_fSH_fLNS_15FloatRoundStyleE2EEESG_S1I_JEEENS4_5SM1004TMEM4LOAD26SM100_TMEM_LOAD_16dp256b4xESY_NSZ_INS10_ILi2ELi4ELi3EEES13_NSR_INS5_IJS14_SF_EEENS5_IJSF_SB_EEEEEEENS4_17SM75_U32x4_LDSM_NENS4_14SM90_TMA_STOREES1X_NS4_17SM90_U32x4_STSM_NENS4_39AutoVectorizingCopyWithAssumedAlignmentILi128EEEEEEvvEEEEvNT_6ParamsE) ;  /* 0xffffff8402c07950 */ /* 0x000fea0003c3ffff */
.L_x_179:
[----:B------:R-:W-:-:S00]  /*7900*/  BRA `(.L_x_179) ;  /* 0xfffffffc00fc7947 */ /* 0x000fc0000383ffff */
[----:B------:R-:W-:-:S00]  /*7910*/  NOP ;  /* 0x0000000000007918 */ /* 0x000fc00000000000 */
        /* <DEDUP_REMOVED lines=14> */
.L_x_180:


//--------------------- .nv.global.init           --------------------------
	.section	.nv.global.init,"aw",@progbits
.nv.global.init:
	.type		$str$27,@object
	.size		$str$27,($str$28 - $str$27)
$str$27:
        /*0000*/ 	.byte	0x28, 0x61, 0x64, 0x64, 0x72, 0x65, 0x73, 0x73, 0x20, 0x26, 0x20, 0x6d, 0x61, 0x73, 0x6b, 0x29
        /*0010*/ 	.byte	0x20, 0x3d, 0x3d, 0x20, 0x30, 0x00
	.type		$str$28,@object
	.size		$str$28,($str$26 - $str$28)
$str$28:
        /*0016*/ 	.byte	0x2f, 0x74, 0x6d, 0x70, 0x2f, 0x63, 0x75, 0x74, 0x6c, 0x61, 0x73, 0x73, 0x5f, 0x73, 0x77, 0x65
        /*0026*/ 	.byte	0x65, 0x70, 0x5f, 0x73, 0x72, 0x63, 0x2f, 0x69, 0x6e, 0x63, 0x6c, 0x75, 0x64, 0x65, 0x2f, 0x63
        /*0036*/ 	.byte	0x75, 0x74, 0x65, 0x2f, 0x70, 0x6f, 0x69, 0x6e, 0x74, 0x65, 0x72, 0x5f, 0x66, 0x6c, 0x61, 0x67
        /*0046*/ 	.byte	0x67, 0x65, 0x64, 0x2e, 0x68, 0x70, 0x70, 0x00
	.type		$str$26,@object
	.size		$str$26,($str$25 - $str$26)
$str$26:
        /*004e*/ 	.byte	0x2f, 0x74, 0x6d, 0x70, 0x2f, 0x63, 0x75, 0x74, 0x6c, 0x61, 0x73, 0x73, 0x5f, 0x73, 0x77, 0x65
        /*005e*/ 	.byte	0x65, 0x70, 0x5f, 0x73, 0x72, 0x63, 0x2f, 0x69, 0x6e, 0x63, 0x6c, 0x75, 0x64, 0x65, 0x2f, 0x63
        /*006e*/ 	.byte	0x75, 0x74, 0x65, 0x2f, 0x61, 0x74, 0x6f, 0x6d, 0x2f, 0x63, 0x6f, 0x70, 0x79, 0x5f, 0x74, 0x72
        /*007e*/ 	.byte	0x61, 0x69, 0x74, 0x73, 0x5f, 0x73, 0x6d, 0x31, 0x30, 0x30, 0x2e, 0x68, 0x70, 0x70, 0x00
	.type		$str$25,@object
	.size		$str$25,(__unnamed_1 - $str$25)
$str$25:
        /*008d*/ 	.byte	0x28, 0x28, 0x75, 0x69, 0x6e, 0x74, 0x33, 0x32, 0x5f, 0x74, 0x28, 0x74, 0x68, 0x72, 0x65, 0x61
        /*009d*/ 	.byte	0x64, 0x49, 0x64, 0x78, 0x2e, 0x78, 0x29, 0x20, 0x2f, 0x20, 0x33, 0x32, 0x29, 0x20, 0x25, 0x20
        /*00ad*/ 	.byte	0x34, 0x29, 0x20, 0x3d, 0x3d, 0x20, 0x28, 0x28, 0x28, 0x74, 0x6d, 0x65, 0x6d, 0x5f, 0x61, 0x64
        /*00bd*/ 	.byte	0x64, 0x72, 0x20, 0x3e, 0x3e, 0x20, 0x31, 0x36, 0x29, 0x20, 0x2f, 0x20, 0x33, 0x32, 0x29, 0x20
        /*00cd*/ 	.byte	0x25, 0x20, 0x34, 0x29, 0x00
	.type		__unnamed_1,@object
	.size		__unnamed_1,(__unnamed_2 - __unnamed_1)
__unnamed_1:
        /*00d2*/ 	.byte	0x61, 0x75, 0x74, 0x6f, 0x20, 0x63, 0x75, 0x74, 0x65, 0x3a, 0x3a, 0x61, 0x73, 0x5f, 0x70, 0x6f
        /* <DEDUP_REMOVED lines=24> */
        /*0262*/ 	.byte	0x3e, 0x3e, 0x3e, 0x5d, 0x00
	.type		__unnamed_2,@object
	.size		__unnamed_2,(.L_2 - __unnamed_2)
__unnamed_2:
        /* <DEDUP_REMOVED lines=46> */
.L_2:


//--------------------- .nv.shared._ZN7cutlass13device_kernelINS_4gemm6kernel13GemmUniversalIN4cute5tupleIJiiiiEEENS1_10collective13CollectiveMmaINS1_35MainloopSm100TmaUmmaWarpSpecializedILi18ELi2ELi4ENS5_IJNS4_1CILi1EEESB_SB_EEEEENS5_IJNSA_ILi64EEENSA_ILi32EEESE_EEENS_6half_tENS5_IJlSB_lEEESH_SI_NS4_8TiledMMAINS4_8MMA_AtomIJNS4_20SM100_MMA_F16BF16_SSISH_SH_fLi64ELi32ELNS4_4UMMA5MajorE0ELSN_0ELNSM_7ScaleInE0ELSO_0EEEEEENS4_6LayoutISC_NS5_IJNSA_ILi0EEESS_SS_EEEEENS5_IJNS4_10UnderscoreESV_SV_EEEEENS4_13SM90_TMA_LOADENS4_14ComposedLayoutINS4_7SwizzleILi3ELi4ELi3EEENS4_18smem_ptr_flag_bitsILi16EEENSR_INS5_IJNSA_ILi8EEESE_EEENS5_IJSE_SB_EEEEEEEvNS4_8identityESY_S18_vS19_EENS_8epilogue10collective18CollectiveEpilogueINS1B_23Sm100TmaWarpSpecializedILi2ELi1ELi16ELb1ELb0EEEJSG_NS5_IJNSR_ISE_SB_EENSR_ISF_SB_EEEEESH_SI_SH_SI_NS1B_6fusion15FusionCallbacksIS1F_NS1J_17LinearCombinationISH_fSH_fLNS_15FloatRoundStyleE2EEESG_S1I_JEEENS4_5SM1004TMEM4LOAD26SM100_TMEM_LOAD_16dp256b4xESY_NSZ_INS10_ILi2ELi4ELi3EEES13_NSR_INS5_IJS14_SF_EEENS5_IJSF_SB_EEEEEEENS4_17SM75_U32x4_LDSM_NENS4_14SM90_TMA_STOREES1X_NS4_17SM90_U32x4_STSM_NENS4_39AutoVectorizingCopyWithAssumedAlignmentILi128EEEEEEvvEEEEvNT_6ParamsE --------------------------
	.section	.nv.shared._ZN7cutlass13device_kernelINS_4gemm6kernel13GemmUniversalIN4cute5tupleIJiiiiEEENS1_10collective13CollectiveMmaINS1_35MainloopSm100TmaUmmaWarpSpecializedILi18ELi2ELi4ENS5_IJNS4_1CILi1EEESB_SB_EEEEENS5_IJNSA_ILi64EEENSA_ILi32EEESE_EEENS_6half_tENS5_IJlSB_lEEESH_SI_NS4_8TiledMMAINS4_8MMA_AtomIJNS4_20SM100_MMA_F16BF16_SSISH_SH_fLi64ELi32ELNS4_4UMMA5MajorE0ELSN_0ELNSM_7ScaleInE0ELSO_0EEEEEENS4_6LayoutISC_NS5_IJNSA_ILi0EEESS_SS_EEEEENS5_IJNS4_10UnderscoreESV_SV_EEEEENS4_13SM90_TMA_LOADENS4_14ComposedLayoutINS4_7SwizzleILi3ELi4ELi3EEENS4_18smem_ptr_flag_bitsILi16EEENSR_INS5_IJNSA_ILi8EEESE_EEENS5_IJSE_SB_EEEEEEEvNS4_8identityESY_S18_vS19_EENS_8epilogue10collective18CollectiveEpilogueINS1B_23Sm100TmaWarpSpecializedILi2ELi1ELi16ELb1ELb0EEEJSG_NS5_IJNSR_ISE_SB_EENSR_ISF_SB_EEEEESH_SI_SH_SI_NS1B_6fusion15FusionCallbacksIS1F_NS1J_17LinearCombinationISH_fSH_fLNS_15FloatRoundStyleE2EEESG_S1I_JEEENS4_5SM1004TMEM4LOAD26SM100_TMEM_LOAD_16dp256b4xESY_NSZ_INS10_ILi2ELi4ELi3EEES13_NSR_INS5_IJS14_SF_EEENS5_IJSF_SB_EEEEEEENS4_17SM75_U32x4_LDSM_NENS4_14SM90_TMA_STOREES1X_NS4_17SM90_U32x4_STSM_NENS4_39AutoVectorizingCopyWithAssumedAlignmentILi128EEEEEEvvEEEEvNT_6ParamsE,"aw",@nobits
	.sectionflags	@""
	.align	16
	.zero		1024


//--------------------- .nv.shared.reserved.0     --------------------------
	.section	.nv.shared.reserved.0,"aw",@nobits
	.weak		__nv_reservedSMEM_offset_0_alias
	.size		__nv_reservedSMEM_offset_0_alias, 0, 64
	.other		__nv_reservedSMEM_offset_0_alias,@"STO_CUDA_RESERVED_SHARED STV_DEFAULT"
__nv_reservedSMEM_offset_0_alias:
	.zero		0
.nv.shared.reserved.0:
	.zero		64
	.weak		__nv_reservedSMEM_tcgen05_partition
	.type		__nv_reservedSMEM_tcgen05_partition,@object
	.size		__nv_reservedSMEM_tcgen05_partition,(.L_0 - __nv_reservedSMEM_tcgen05_partition)
__nv_reservedSMEM_tcgen05_partition:
	.zero		32
.L_0:


//--------------------- .nv.global                --------------------------
	.section	.nv.global,"aw",@nobits
.nv.global:
	.type		_ZN40_INTERNAL_c7b940f0_4_k_cu_7d4640d8_159674cute1_E,@object
	.size		_ZN40_INTERNAL_c7b940f0_4_k_cu_7d4640d8_159674cute1_E,(_ZN40_INTERNAL_c7b940f0_4_k_cu_7d4640d8_159674cuda3std3__45__cpo6cbeginE - _ZN40_INTERNAL_c7b940f0_4_k_cu_7d4640d8_159674cute1_E)
_ZN40_INTERNAL_c7b940f0_4_k_cu_7d4640d8_159674cute1_E:
	.zero		1
	.type		_ZN40_INTERNAL_c7b940f0_4_k_cu_7d4640d8_159674cuda3std3__45__cpo6cbeginE,@object
	.size		_ZN40_INTERNAL_c7b940f0_4_k_cu_7d4640d8_159674cuda3std3__45__cpo6cbeginE,(_ZN40_INTERNAL_c7b940f0_4_k_cu_7d4640d8_159674cuda3std3__48in_placeE - _ZN40_INTERNAL_c7b940f0_4_k_cu_7d4640d8_159674cuda3std3__45__cpo6cbeginE)
_ZN40_INTERNAL_c7b940f0_4_k_cu_7d4640d8_159674cuda3std3__45__cpo6cbeginE:
	.zero		1
	.type		_ZN40_INTERNAL_c7b940f0_4_k_cu_7d4640d8_159674cuda3std3__48in_placeE,@object
	.size		_ZN40_INTERNAL_c7b940f0_4_k_cu_7d4640d8_159674cuda3std3__48in_placeE,(_ZN40_INTERNAL_c7b940f0_4_k_cu_7d4640d8_159674cuda3std6ranges3__45__cpo9iter_moveE - _ZN40_INTERNAL_c7b940f0_4_k_cu_7d4640d8_159674cuda3std3__48in_placeE)
_ZN40_INTERNAL_c7b940f0_4_k_cu_7d4640d8_159674cuda3std3__48in_placeE:
	.zero		1
	.type		_ZN40_INTERNAL_c7b940f0_4_k_cu_7d4640d8_159674cuda3std6ranges3__45__cpo9iter_moveE,@object
	.size		_ZN40_INTERNAL_c7b940f0_4_k_cu_7d4640d8_159674cuda3std6ranges3__45__cpo9iter_moveE,(_ZN40_INTERNAL_c7b940f0_4_k_cu_7d4640d8_159674cuda3std3__45__cpo5beginE - _ZN40_INTERNAL_c7b940f0_4_k_cu_7d4640d8_159674cuda3std6ranges3__45__cpo9iter_moveE)
_ZN40_INTERNAL_c7b940f0_4_k_cu_7d4640d8_159674cuda3std6ranges3__45__cpo9iter_moveE:
	.zero		1
	.type		_ZN40_INTERNAL_c7b940f0_4_k_cu_7d4640d8_159674cuda3std3__45__cpo5beginE,@object
	.size		_ZN40_INTERNAL_c7b940f0_4_k_cu_7d4640d8_159674cuda3std3__45__cpo5beginE,(_ZN40_INTERNAL_c7b940f0_4_k_cu_7d4640d8_159674cuda3std3__442_GLOBAL__N__c7b940f0_4_k_cu_7d4640d8_159676ignoreE - _ZN40_INTERNAL_c7b940f0_4_k_cu_7d4640d8_159674cuda3std3__45__cpo5beginE)
_ZN40_INTERNAL_c7b940f0_4_k_cu_7d4640d8_159674cuda3std3__45__cpo5beginE:
	.zero		1
	.type		_ZN40_INTERNAL_c7b940f0_4_k_cu_7d4640d8_159674cuda3std3__442_GLOBAL__N__c7b940f0_4_k_cu_7d4640d8_159676ignoreE,@object
	.size		_ZN40_INTERNAL_c7b940f0_4_k_cu_7d4640d8_159674cuda3std3__442_GLOBAL__N__c7b940f0_4_k_cu_7d4640d8_159676ignoreE,(_ZN40_INTERNAL_c7b940f0_4_k_cu_7d4640d8_159674cute7productE - _ZN40_INTERNAL_c7b940f0_4_k_cu_7d4640d8_159674cuda3std3__442_GLOBAL__N__c7b940f0_4_k_cu_7d4640d8_159676ignoreE)
_ZN40_INTERNAL_c7b940f0_4_k_cu_7d4640d8_159674cuda3std3__442_GLOBAL__N__c7b940f0_4_k_cu_7d4640d8_159676ignoreE:
	.zero		1
	.type		_ZN40_INTERNAL_c7b940f0_4_k_cu_7d4640d8_159674cute7productE,@object
	.size		_ZN40_INTERNAL_c7b940f0_4_k_cu_7d4640d8_159674cute7productE,(_ZN40_INTERNAL_c7b940f0_4_k_cu_7d4640d8_159674cuda3std3__45__cpo3endE - _ZN40_INTERNAL_c7b940f0_4_k_cu_7d4640d8_159674cute7productE)
_ZN40_INTERNAL_c7b940f0_4_k_cu_7d4640d8_159674cute7productE:
	.zero		1
	.type		_ZN40_INTERNAL_c7b940f0_4_k_cu_7d4640d8_159674cuda3std3__45__cpo3endE,@object
	.size		_ZN40_INTERNAL_c7b940f0_4_k_cu_7d4640d8_159674cuda3std3__45__cpo3endE,(_ZN40_INTERNAL_c7b940f0_4_k_cu_7d4640d8_159674cuda3std3__419piecewise_constructE - _ZN40_INTERNAL_c7b940f0_4_k_cu_7d4640d8_159674cuda3std3__45__cpo3endE)
_ZN40_INTERNAL_c7b940f0_4_k_cu_7d4640d8_159674cuda3std3__45__cpo3endE:
	.zero		1
	.type		_ZN40_INTERNAL_c7b940f0_4_k_cu_7d4640d8_159674cuda3std3__419piecewise_constructE,@object
	.size		_ZN40_INTERNAL_c7b940f0_4_k_cu_7d4640d8_159674cuda3std3__419piecewise_constructE,(_ZN40_INTERNAL_c7b940f0_4_k_cu_7d4640d8_159674cuda3std3__45__cpo4cendE - _ZN40_INTERNAL_c7b940f0_4_k_cu_7d4640d8_159674cuda3std3__419piecewise_constructE)
_ZN40_INTERNAL_c7b940f0_4_k_cu_7d4640d8_159674cuda3std3__419piecewise_constructE:
	.zero		1
	.type		_ZN40_INTERNAL_c7b940f0_4_k_cu_7d4640d8_159674cuda3std3__45__cpo4cendE,@object
	.size		_ZN40_INTERNAL_c7b940f0_4_k_cu_7d4640d8_159674cuda3std3__45__cpo4cendE,(_ZN40_INTERNAL_c7b940f0_4_k_cu_7d4640d8_159674cuda3std6ranges3__45__cpo4swapE - _ZN40_INTERNAL_c7b940f0_4_k_cu_7d4640d8_159674cuda3std3__45__cpo4cendE)
_ZN40_INTERNAL_c7b940f0_4_k_cu_7d4640d8_159674cuda3std3__45__cpo4cendE:
	.zero		1
	.type		_ZN40_INTERNAL_c7b940f0_4_k_cu_7d4640d8_159674cuda3std6ranges3__45__cpo4swapE,@object
	.size		_ZN40_INTERNAL_c7b940f0_4_k_cu_7d4640d8_159674cuda3std6ranges3__45__cpo4swapE,(.L_10 - _ZN40_INTERNAL_c7b940f0_4_k_cu_7d4640d8_159674cuda3std6ranges3__45__cpo4swapE)
_ZN40_INTERNAL_c7b940f0_4_k_cu_7d4640d8_159674cuda3std6ranges3__45__cpo4swapE:
	.zero		1
.L_10:


//--------------------- .nv.constant0._ZN7cutlass13device_kernelINS_4gemm6kernel13GemmUniversalIN4cute5tupleIJiiiiEEENS1_10collective13CollectiveMmaINS1_35MainloopSm100TmaUmmaWarpSpecializedILi18ELi2ELi4ENS5_IJNS4_1CILi1EEESB_SB_EEEEENS5_IJNSA_ILi64EEENSA_ILi32EEESE_EEENS_6half_tENS5_IJlSB_lEEESH_SI_NS4_8TiledMMAINS4_8MMA_AtomIJNS4_20SM100_MMA_F16BF16_SSISH_SH_fLi64ELi32ELNS4_4UMMA5MajorE0ELSN_0ELNSM_7ScaleInE0ELSO_0EEEEEENS4_6LayoutISC_NS5_IJNSA_ILi0EEESS_SS_EEEEENS5_IJNS4_10UnderscoreESV_SV_EEEEENS4_13SM90_TMA_LOADENS4_14ComposedLayoutINS4_7SwizzleILi3ELi4ELi3EEENS4_18smem_ptr_flag_bitsILi16EEENSR_INS5_IJNSA_ILi8EEESE_EEENS5_IJSE_SB_EEEEEEEvNS4_8identityESY_S18_vS19_EENS_8epilogue10collective18CollectiveEpilogueINS1B_23Sm100TmaWarpSpecializedILi2ELi1ELi16ELb1ELb0EEEJSG_NS5_IJNSR_ISE_SB_EENSR_ISF_SB_EEEEESH_SI_SH_SI_NS1B_6fusion15FusionCallbacksIS1F_NS1J_17LinearCombinationISH_fSH_fLNS_15FloatRoundStyleE2EEESG_S1I_JEEENS4_5SM1004TMEM4LOAD26SM100_TMEM_LOAD_16dp256b4xESY_NSZ_INS10_ILi2ELi4ELi3EEES13_NSR_INS5_IJS14_SF_EEENS5_IJSF_SB_EEEEEEENS4_17SM75_U32x4_LDSM_NENS4_14SM90_TMA_STOREES1X_NS4_17SM90_U32x4_STSM_NENS4_39AutoVectorizingCopyWithAssumedAlignmentILi128EEEEEEvvEEEEvNT_6ParamsE --------------------------
	.section	.nv.constant0._ZN7cutlass13device_kernelINS_4gemm6kernel13GemmUniversalIN4cute5tupleIJiiiiEEENS1_10collective13CollectiveMmaINS1_35MainloopSm100TmaUmmaWarpSpecializedILi18ELi2ELi4ENS5_IJNS4_1CILi1EEESB_SB_EEEEENS5_IJNSA_ILi64EEENSA_ILi32EEESE_EEENS_6half_tENS5_IJlSB_lEEESH_SI_NS4_8TiledMMAINS4_8MMA_AtomIJNS4_20SM100_MMA_F16BF16_SSISH_SH_fLi64ELi32ELNS4_4UMMA5MajorE0ELSN_0ELNSM_7ScaleInE0ELSO_0EEEEEENS4_6LayoutISC_NS5_IJNSA_ILi0EEESS_SS_EEEEENS5_IJNS4_10UnderscoreESV_SV_EEEEENS4_13SM90_TMA_LOADENS4_14ComposedLayoutINS4_7SwizzleILi3ELi4ELi3EEENS4_18smem_ptr_flag_bitsILi16EEENSR_INS5_IJNSA_ILi8EEESE_EEENS5_IJSE_SB_EEEEEEEvNS4_8identityESY_S18_vS19_EENS_8epilogue10collective18CollectiveEpilogueINS1B_23Sm100TmaWarpSpecializedILi2ELi1ELi16ELb1ELb0EEEJSG_NS5_IJNSR_ISE_SB_EENSR_ISF_SB_EEEEESH_SI_SH_SI_NS1B_6fusion15FusionCallbacksIS1F_NS1J_17LinearCombinationISH_fSH_fLNS_15FloatRoundStyleE2EEESG_S1I_JEEENS4_5SM1004TMEM4LOAD26SM100_TMEM_LOAD_16dp256b4xESY_NSZ_INS10_ILi2ELi4ELi3EEES13_NSR_INS5_IJS14_SF_EEENS5_IJSF_SB_EEEEEEENS4_17SM75_U32x4_LDSM_NENS4_14SM90_TMA_STOREES1X_NS4_17SM90_U32x4_STSM_NENS4_39AutoVectorizingCopyWithAssumedAlignmentILi128EEEEEEvvEEEEvNT_6ParamsE,"a",@progbits
	.sectionflags	@""
	.align	4
.nv.constant0._ZN7cutlass13device_kernelINS_4gemm6kernel13GemmUniversalIN4cute5tupleIJiiiiEEENS1_10collective13CollectiveMmaINS1_35MainloopSm100TmaUmmaWarpSpecializedILi18ELi2ELi4ENS5_IJNS4_1CILi1EEESB_SB_EEEEENS5_IJNSA_ILi64EEENSA_ILi32EEESE_EEENS_6half_tENS5_IJlSB_lEEESH_SI_NS4_8TiledMMAINS4_8MMA_AtomIJNS4_20SM100_MMA_F16BF16_SSISH_SH_fLi64ELi32ELNS4_4UMMA5MajorE0ELSN_0ELNSM_7ScaleInE0ELSO_0EEEEEENS4_6LayoutISC_NS5_IJNSA_ILi0EEESS_SS_EEEEENS5_IJNS4_10UnderscoreESV_SV_EEEEENS4_13SM90_TMA_LOADENS4_14ComposedLayoutINS4_7SwizzleILi3ELi4ELi3EEENS4_18smem_ptr_flag_bitsILi16EEENSR_INS5_IJNSA_ILi8EEESE_EEENS5_IJSE_SB_EEEEEEEvNS4_8identityESY_S18_vS19_EENS_8epilogue10collective18CollectiveEpilogueINS1B_23Sm100TmaWarpSpecializedILi2ELi1ELi16ELb1ELb0EEEJSG_NS5_IJNSR_ISE_SB_EENSR_ISF_SB_EEEEESH_SI_SH_SI_NS1B_6fusion15FusionCallbacksIS1F_NS1J_17LinearCombinationISH_fSH_fLNS_15FloatRoundStyleE2EEESG_S1I_JEEENS4_5SM1004TMEM4LOAD26SM100_TMEM_LOAD_16dp256b4xESY_NSZ_INS10_ILi2ELi4ELi3EEES13_NSR_INS5_IJS14_SF_EEENS5_IJSF_SB_EEEEEEENS4_17SM75_U32x4_LDSM_NENS4_14SM90_TMA_STOREES1X_NS4_17SM90_U32x4_STSM_NENS4_39AutoVectorizingCopyWithAssumedAlignmentILi128EEEEEEvvEEEEvNT_6ParamsE:
	.zero		2944


//--------------------- SYMBOLS --------------------------

	.type		.nv.reservedSmem.offset0,@object
	.size		.nv.reservedSmem.offset0,0x4
	.type		.nv.reservedSmem.cap,@object
	.size		.nv.reservedSmem.cap,0x4
	.type		__assertfail,@function
